	.target	sm_100a

	.elftype	@"ET_EXEC"


//--------------------- .note.nv.tkinfo           --------------------------
	.section	.note.nv.tkinfo,"",@"SHT_NOTE"
	.sectionflags	@"SHF_NOTE_NV_TKINFO"
	.tkinfo
        /*0018*/ 	.word	0x00000002
        /*0030*/ 	.string	""
        /*0030*/ 	.string	"ptxas"
        /*0030*/ 	.string	"Cuda compilation tools, release 13.0, V13.0.88"
        /*0030*/ 	.string	"Build cuda_13.0.r13.0/compiler.36424714_0"
        /*0030*/ 	.string	"-arch sm_100a -m 64 "



//--------------------- .note.nv.cuinfo           --------------------------
	.section	.note.nv.cuinfo,"",@"SHT_NOTE"
	.sectionflags	@"SHF_NOTE_NV_CUINFO"
        /*0018*/ 	.short	0x0002
        /*001a*/ 	.short	0x0064
        /*001c*/ 	.short	0x0082
	.zero		2


//--------------------- .nv.info                  --------------------------
	.section	.nv.info,"",@"SHT_CUDA_INFO"
	.align	4


	//----- nvinfo : EIATTR_REGCOUNT
	.align		4
        /*0000*/ 	.byte	0x04, 0x2f
        /*0002*/ 	.short	(.L_19 - .L_18)
	.align		4
.L_18:
        /*0004*/ 	.word	index@(_ZN7cutlass13device_kernelINS_4conv6kernel13ConvUniversalINS1_16ConvProblemShapeILNS1_8OperatorE0ELi2EEENS1_10collective14CollectiveConvINS1_47MainloopSm100TmaUmmaWarpSpecializedImplicitGemmILS5_0ELi8ELi2ELi1ELi2EN4cute5tupleIJNSA_1CILi2EEENSC_ILi1EEESE_EEEEENSB_IJNSC_ILi64EEENSC_ILi128EEENSB_IJNSC_ILi32EEEEEEEEENS_10tfloat32_tESM_NSA_8TiledMMAINSA_8MMA_AtomIJNSA_17SM100_MMA_TF32_SSISM_SM_fLi64ELi128ELNSA_4UMMA5MajorE0ELSR_0ELNSQ_7ScaleInE0ELSS_0EEEEEENSA_6LayoutINSB_IJSE_SE_SE_EEENSB_IJNSC_ILi0EEESX_SX_EEEEENSB_IJNSA_10UnderscoreES10_S10_EEEEENS7_6detail27Sm100ImplicitGemmTileTraitsINSA_20SM90_TMA_LOAD_IM2COLENSA_14ComposedLayoutINSA_7SwizzleILi3ELi4ELi3EEENSA_18smem_ptr_flag_bitsILi32EEENSV_INSB_IJNSC_ILi8EEESJ_EEENSB_IJSJ_SE_EEEEEEEvEENS14_INSA_23SM90_TMA_LOAD_MULTICASTES1F_vEEEENS_8epilogue10collective18CollectiveEpilogueINS1K_23Sm100TmaWarpSpecializedILi4ELi2ELi16ELb1ELb0EEEJSL_NSB_IJNSV_ISH_SE_EENSV_ISJ_SE_EEEEESM_NSB_IJNSB_IJlllEEESE_SX_EEESM_S1T_NS1K_6fusion15FusionCallbacksIS1O_NS1U_17LinearCombinationISM_fSM_fLNS_15FloatRoundStyleE2EEESL_S1R_JEEENSA_5SM1004TMEM4LOAD26SM100_TMEM_LOAD_16dp128b8xES15_S1F_NSA_17SM75_U32x4_LDSM_NENSA_21SM90_TMA_STORE_IM2COLES1F_NSA_17SM90_U32x4_STSM_NENSA_39AutoVectorizingCopyWithAssumedAlignmentILi128EEEEEEvvEEEEvNT_6ParamsE)
        /*0008*/ 	.word	0x0000005e


	//----- nvinfo : EIATTR_FRAME_SIZE
	.align		4
.L_19:
        /*000c*/ 	.byte	0x04, 0x11
        /*000e*/ 	.short	(.L_21 - .L_20)
	.align		4
.L_20:
        /*0010*/ 	.word	index@($__internal_2_$__cuda_sm10x_tcgen05_guardrail_trap_unallocated_columns_being_dealloced)
        /*0014*/ 	.word	0x00000008


	//----- nvinfo : EIATTR_FRAME_SIZE
	.align		4
.L_21:
        /*0018*/ 	.byte	0x04, 0x11
        /*001a*/ 	.short	(.L_23 - .L_22)
	.align		4
.L_22:
        /*001c*/ 	.word	index@($__internal_1_$__cuda_sm10x_tcgen05_guardrail_trap_phase_invalid_during_alloc)
        /*0020*/ 	.word	0x00000008


	//----- nvinfo : EIATTR_FRAME_SIZE
	.align		4
.L_23:
        /*0024*/ 	.byte	0x04, 0x11
        /*0026*/ 	.short	(.L_25 - .L_24)
	.align		4
.L_24:
        /*0028*/ 	.word	index@($__internal_0_$__cuda_sm10x_tcgen05_guardrail_trap_col_being_dealloced_not_returned_by_alloc)
        /*002c*/ 	.word	0x00000008


	//----- nvinfo : EIATTR_FRAME_SIZE
	.align		4
.L_25:
        /*0030*/ 	.byte	0x04, 0x11
        /*0032*/ 	.short	(.L_27 - .L_26)
	.align		4
.L_26:
        /*0034*/ 	.word	index@(_ZN7cutlass13device_kernelINS_4conv6kernel13ConvUniversalINS1_16ConvProblemShapeILNS1_8OperatorE0ELi2EEENS1_10collective14CollectiveConvINS1_47MainloopSm100TmaUmmaWarpSpecializedImplicitGemmILS5_0ELi8ELi2ELi1ELi2EN4cute5tupleIJNSA_1CILi2EEENSC_ILi1EEESE_EEEEENSB_IJNSC_ILi64EEENSC_ILi128EEENSB_IJNSC_ILi32EEEEEEEEENS_10tfloat32_tESM_NSA_8TiledMMAINSA_8MMA_AtomIJNSA_17SM100_MMA_TF32_SSISM_SM_fLi64ELi128ELNSA_4UMMA5MajorE0ELSR_0ELNSQ_7ScaleInE0ELSS_0EEEEEENSA_6LayoutINSB_IJSE_SE_SE_EEENSB_IJNSC_ILi0EEESX_SX_EEEEENSB_IJNSA_10UnderscoreES10_S10_EEEEENS7_6detail27Sm100ImplicitGemmTileTraitsINSA_20SM90_TMA_LOAD_IM2COLENSA_14ComposedLayoutINSA_7SwizzleILi3ELi4ELi3EEENSA_18smem_ptr_flag_bitsILi32EEENSV_INSB_IJNSC_ILi8EEESJ_EEENSB_IJSJ_SE_EEEEEEEvEENS14_INSA_23SM90_TMA_LOAD_MULTICASTES1F_vEEEENS_8epilogue10collective18CollectiveEpilogueINS1K_23Sm100TmaWarpSpecializedILi4ELi2ELi16ELb1ELb0EEEJSL_NSB_IJNSV_ISH_SE_EENSV_ISJ_SE_EEEEESM_NSB_IJNSB_IJlllEEESE_SX_EEESM_S1T_NS1K_6fusion15FusionCallbacksIS1O_NS1U_17LinearCombinationISM_fSM_fLNS_15FloatRoundStyleE2EEESL_S1R_JEEENSA_5SM1004TMEM4LOAD26SM100_TMEM_LOAD_16dp128b8xES15_S1F_NSA_17SM75_U32x4_LDSM_NENSA_21SM90_TMA_STORE_IM2COLES1F_NSA_17SM90_U32x4_STSM_NENSA_39AutoVectorizingCopyWithAssumedAlignmentILi128EEEEEEvvEEEEvNT_6ParamsE)
        /*0038*/ 	.word	0x00000008


	//----- nvinfo : EIATTR_MIN_STACK_SIZE
	.align		4
.L_27:
        /*003c*/ 	.byte	0x04, 0x12
        /*003e*/ 	.short	(.L_29 - .L_28)
	.align		4
.L_28:
        /*0040*/ 	.word	index@(_ZN7cutlass13device_kernelINS_4conv6kernel13ConvUniversalINS1_16ConvProblemShapeILNS1_8OperatorE0ELi2EEENS1_10collective14CollectiveConvINS1_47MainloopSm100TmaUmmaWarpSpecializedImplicitGemmILS5_0ELi8ELi2ELi1ELi2EN4cute5tupleIJNSA_1CILi2EEENSC_ILi1EEESE_EEEEENSB_IJNSC_ILi64EEENSC_ILi128EEENSB_IJNSC_ILi32EEEEEEEEENS_10tfloat32_tESM_NSA_8TiledMMAINSA_8MMA_AtomIJNSA_17SM100_MMA_TF32_SSISM_SM_fLi64ELi128ELNSA_4UMMA5MajorE0ELSR_0ELNSQ_7ScaleInE0ELSS_0EEEEEENSA_6LayoutINSB_IJSE_SE_SE_EEENSB_IJNSC_ILi0EEESX_SX_EEEEENSB_IJNSA_10UnderscoreES10_S10_EEEEENS7_6detail27Sm100ImplicitGemmTileTraitsINSA_20SM90_TMA_LOAD_IM2COLENSA_14ComposedLayoutINSA_7SwizzleILi3ELi4ELi3EEENSA_18smem_ptr_flag_bitsILi32EEENSV_INSB_IJNSC_ILi8EEESJ_EEENSB_IJSJ_SE_EEEEEEEvEENS14_INSA_23SM90_TMA_LOAD_MULTICASTES1F_vEEEENS_8epilogue10collective18CollectiveEpilogueINS1K_23Sm100TmaWarpSpecializedILi4ELi2ELi16ELb1ELb0EEEJSL_NSB_IJNSV_ISH_SE_EENSV_ISJ_SE_EEEEESM_NSB_IJNSB_IJlllEEESE_SX_EEESM_S1T_NS1K_6fusion15FusionCallbacksIS1O_NS1U_17LinearCombinationISM_fSM_fLNS_15FloatRoundStyleE2EEESL_S1R_JEEENSA_5SM1004TMEM4LOAD26SM100_TMEM_LOAD_16dp128b8xES15_S1F_NSA_17SM75_U32x4_LDSM_NENSA_21SM90_TMA_STORE_IM2COLES1F_NSA_17SM90_U32x4_STSM_NENSA_39AutoVectorizingCopyWithAssumedAlignmentILi128EEEEEEvvEEEEvNT_6ParamsE)
        /*0044*/ 	.word	0x00000008
.L_29:


//--------------------- .nv.compat                --------------------------
	.section	.nv.compat,"",@"SHT_CUDA_COMPAT_INFO"
	.align	4
        /*0000*/ 	.byte	0x02, 0x09, 0x01, 0x00, 0x02, 0x02, 0x02, 0x00, 0x02, 0x05, 0x05, 0x00, 0x03, 0x07, 0x01, 0x01
        /*0010*/ 	.byte	0x02, 0x03, 0x01, 0x00, 0x02, 0x06, 0x01, 0x00, 0x04, 0x0b, 0x08, 0x00, 0x09, 0x00, 0x00, 0x00
        /*0020*/ 	.byte	0x00, 0x00, 0x00, 0x00


//--------------------- .nv.info._ZN7cutlass13device_kernelINS_4conv6kernel13ConvUniversalINS1_16ConvProblemShapeILNS1_8OperatorE0ELi2EEENS1_10collective14CollectiveConvINS1_47MainloopSm100TmaUmmaWarpSpecializedImplicitGemmILS5_0ELi8ELi2ELi1ELi2EN4cute5tupleIJNSA_1CILi2EEENSC_ILi1EEESE_EEEEENSB_IJNSC_ILi64EEENSC_ILi128EEENSB_IJNSC_ILi32EEEEEEEEENS_10tfloat32_tESM_NSA_8TiledMMAINSA_8MMA_AtomIJNSA_17SM100_MMA_TF32_SSISM_SM_fLi64ELi128ELNSA_4UMMA5MajorE0ELSR_0ELNSQ_7ScaleInE0ELSS_0EEEEEENSA_6LayoutINSB_IJSE_SE_SE_EEENSB_IJNSC_ILi0EEESX_SX_EEEEENSB_IJNSA_10UnderscoreES10_S10_EEEEENS7_6detail27Sm100ImplicitGemmTileTraitsINSA_20SM90_TMA_LOAD_IM2COLENSA_14ComposedLayoutINSA_7SwizzleILi3ELi4ELi3EEENSA_18smem_ptr_flag_bitsILi32EEENSV_INSB_IJNSC_ILi8EEESJ_EEENSB_IJSJ_SE_EEEEEEEvEENS14_INSA_23SM90_TMA_LOAD_MULTICASTES1F_vEEEENS_8epilogue10collective18CollectiveEpilogueINS1K_23Sm100TmaWarpSpecializedILi4ELi2ELi16ELb1ELb0EEEJSL_NSB_IJNSV_ISH_SE_EENSV_ISJ_SE_EEEEESM_NSB_IJNSB_IJlllEEESE_SX_EEESM_S1T_NS1K_6fusion15FusionCallbacksIS1O_NS1U_17LinearCombinationISM_fSM_fLNS_15FloatRoundStyleE2EEESL_S1R_JEEENSA_5SM1004TMEM4LOAD26SM100_TMEM_LOAD_16dp128b8xES15_S1F_NSA_17SM75_U32x4_LDSM_NENSA_21SM90_TMA_STORE_IM2COLES1F_NSA_17SM90_U32x4_STSM_NENSA_39AutoVectorizingCopyWithAssumedAlignmentILi128EEEEEEvvEEEEvNT_6ParamsE --------------------------
	.section	.nv.info._ZN7cutlass13device_kernelINS_4conv6kernel13ConvUniversalINS1_16ConvProblemShapeILNS1_8OperatorE0ELi2EEENS1_10collective14CollectiveConvINS1_47MainloopSm100TmaUmmaWarpSpecializedImplicitGemmILS5_0ELi8ELi2ELi1ELi2EN4cute5tupleIJNSA_1CILi2EEENSC_ILi1EEESE_EEEEENSB_IJNSC_ILi64EEENSC_ILi128EEENSB_IJNSC_ILi32EEEEEEEEENS_10tfloat32_tESM_NSA_8TiledMMAINSA_8MMA_AtomIJNSA_17SM100_MMA_TF32_SSISM_SM_fLi64ELi128ELNSA_4UMMA5MajorE0ELSR_0ELNSQ_7ScaleInE0ELSS_0EEEEEENSA_6LayoutINSB_IJSE_SE_SE_EEENSB_IJNSC_ILi0EEESX_SX_EEEEENSB_IJNSA_10UnderscoreES10_S10_EEEEENS7_6detail27Sm100ImplicitGemmTileTraitsINSA_20SM90_TMA_LOAD_IM2COLENSA_14ComposedLayoutINSA_7SwizzleILi3ELi4ELi3EEENSA_18smem_ptr_flag_bitsILi32EEENSV_INSB_IJNSC_ILi8EEESJ_EEENSB_IJSJ_SE_EEEEEEEvEENS14_INSA_23SM90_TMA_LOAD_MULTICASTES1F_vEEEENS_8epilogue10collective18CollectiveEpilogueINS1K_23Sm100TmaWarpSpecializedILi4ELi2ELi16ELb1ELb0EEEJSL_NSB_IJNSV_ISH_SE_EENSV_ISJ_SE_EEEEESM_NSB_IJNSB_IJlllEEESE_SX_EEESM_S1T_NS1K_6fusion15FusionCallbacksIS1O_NS1U_17LinearCombinationISM_fSM_fLNS_15FloatRoundStyleE2EEESL_S1R_JEEENSA_5SM1004TMEM4LOAD26SM100_TMEM_LOAD_16dp128b8xES15_S1F_NSA_17SM75_U32x4_LDSM_NENSA_21SM90_TMA_STORE_IM2COLES1F_NSA_17SM90_U32x4_STSM_NENSA_39AutoVectorizingCopyWithAssumedAlignmentILi128EEEEEEvvEEEEvNT_6ParamsE,"",@"SHT_CUDA_INFO"
	.sectionflags	@""
	.align	4


	//----- nvinfo : EIATTR_CUDA_API_VERSION
	.align		4
        /*0000*/ 	.byte	0x04, 0x37
        /*0002*/ 	.short	(.L_31 - .L_30)
.L_30:
        /*0004*/ 	.word	0x00000082


	//----- nvinfo : EIATTR_KPARAM_INFO
	.align		4
.L_31:
        /*0008*/ 	.byte	0x04, 0x17
        /*000a*/ 	.short	(.L_33 - .L_32)
.L_32:
        /*000c*/ 	.word	0x00000000
        /*0010*/ 	.short	0x0000
        /*0012*/ 	.short	0x0000
        /*0014*/ 	.byte	0x00, 0xf0, 0x01, 0x20


	//----- nvinfo : EIATTR_AT_ENTRY_FRAGMENTS
	.align		4
.L_33:
        /*0018*/ 	.byte	0x04, 0x4f
        /*001a*/ 	.short	(.L_35 - .L_34)


	//   ....[0]....
.L_34:
        /*001c*/ 	.word	0x00000006


	//----- nvinfo : EIATTR_RESERVED_SMEM_USED
	.align		4
.L_35:
        /*0020*/ 	.byte	0x01, 0x41
	.zero		2


	//----- nvinfo : EIATTR_SPARSE_MMA_MASK
	.align		4
        /*0024*/ 	.byte	0x03, 0x50
        /*0026*/ 	.short	0x0000


	//----- nvinfo : EIATTR_TCGEN05_1CTA_USED
	.align		4
        /*0028*/ 	.byte	0x01, 0x51
	.zero		2


	//----- nvinfo : EIATTR_MAXREG_COUNT
	.align		4
        /*002c*/ 	.byte	0x03, 0x1b
        /*002e*/ 	.short	0x00ff


	//----- nvinfo : EIATTR_NUM_BARRIERS
	.align		4
        /*0030*/ 	.byte	0x02, 0x4c
        /*0032*/ 	.byte	0x07
	.zero		1


	//----- nvinfo : EIATTR_EXTERNS
	.align		4
        /*0034*/ 	.byte	0x04, 0x0f
        /*0036*/ 	.short	(.L_37 - .L_36)


	//   ....[0]....
	.align		4
.L_36:
        /*0038*/ 	.word	index@(__assertfail)


	//----- nvinfo : EIATTR_MERCURY_ISA_VERSION
	.align		4
.L_37:
        /*003c*/ 	.byte	0x03, 0x5f
        /*003e*/ 	.short	0x0101


	//----- nvinfo : EIATTR_INT_WARP_WIDE_INSTR_OFFSETS
	.align		4
        /*0040*/ 	.byte	0x04, 0x31
        /*0042*/ 	.short	(.L_39 - .L_38)


	//   ....[0]....
.L_38:
        /*0044*/ 	.word	0x00003eb0


	//   ....[1]....
        /*0048*/ 	.word	0x00003ed0


	//   ....[2]....
        /*004c*/ 	.word	0x00003f00


	//   ....[3]....
        /*0050*/ 	.word	0x00004b90


	//   ....[4]....
        /*0054*/ 	.word	0x00004c10


	//   ....[5]....
        /*0058*/ 	.word	0x00004cd0


	//   ....[6]....
        /*005c*/ 	.word	0x00004d90


	//   ....[7]....
        /*0060*/ 	.word	0x00004e50


	//   ....[8]....
        /*0064*/ 	.word	0x00004f10


	//   ....[9]....
        /*0068*/ 	.word	0x00005000


	//   ....[10]....
        /*006c*/ 	.word	0x00005100


	//----- nvinfo : EIATTR_COOP_GROUP_MASK_REGIDS
	.align		4
.L_39:
        /*0070*/ 	.byte	0x04, 0x29
        /*0072*/ 	.short	(.L_41 - .L_40)


	//   ....[0]....
.L_40:
        /*0074*/ 	.word	0xffffffff


	//   ....[1]....
        /*0078*/ 	.word	0xffffffff


	//   ....[2]....
        /*007c*/ 	.word	0xffffffff


	//   ....[3]....
        /*0080*/ 	.word	0xffffffff


	//   ....[4]....
        /*0084*/ 	.word	0xffffffff


	//   ....[5]....
        /*0088*/ 	.word	0xffffffff


	//   ....[6]....
        /*008c*/ 	.word	0xffffffff


	//   ....[7]....
        /*0090*/ 	.word	0xffffffff


	//   ....[8]....
        /*0094*/ 	.word	0xffffffff


	//   ....[9]....
        /*0098*/ 	.word	0xffffffff


	//   ....[10]....
        /*009c*/ 	.word	0xffffffff


	//   ....[11]....
        /*00a0*/ 	.word	0xffffffff


	//   ....[12]....
        /*00a4*/ 	.word	0xffffffff


	//----- nvinfo : EIATTR_COOP_GROUP_INSTR_OFFSETS
	.align		4
.L_41:
        /*00a8*/ 	.byte	0x04, 0x28
        /*00aa*/ 	.short	(.L_43 - .L_42)


	//   ....[0]....
.L_42:
        /*00ac*/ 	.word	0x00000090


	//   ....[1]....
        /*00b0*/ 	.word	0x00000500


	//   ....[2]....
        /*00b4*/ 	.word	0x00000740


	//   ....[3]....
        /*00b8*/ 	.word	0x000008e0


	//   ....[4]....
        /*00bc*/ 	.word	0x000009e0


	//   ....[5]....
        /*00c0*/ 	.word	0x00000b30


	//   ....[6]....
        /*00c4*/ 	.word	0x00000d30


	//   ....[7]....
        /*00c8*/ 	.word	0x00002390


	//   ....[8]....
        /*00cc*/ 	.word	0x000031e0


	//   ....[9]....
        /*00d0*/ 	.word	0x000033f0


	//   ....[10]....
        /*00d4*/ 	.word	0x00003420


	//   ....[11]....
        /*00d8*/ 	.word	0x00003d90


	//   ....[12]....
        /*00dc*/ 	.word	0x00003fd0


	//----- nvinfo : EIATTR_VRC_CTA_INIT_COUNT
	.align		4
.L_43:
        /*00e0*/ 	.byte	0x02, 0x4a
        /*00e2*/ 	.byte	0x80
	.zero		1


	//----- nvinfo : EIATTR_SYSCALL_OFFSETS
	.align		4
        /*00e4*/ 	.byte	0x04, 0x46
        /*00e6*/ 	.short	(.L_45 - .L_44)


	//   ....[0]....
.L_44:
        /*00e8*/ 	.word	0x00005da0


	//   ....[1]....
        /*00ec*/ 	.word	0x00005e90


	//   ....[2]....
        /*00f0*/ 	.word	0x00006800


	//   ....[3]....
        /*00f4*/ 	.word	0x000071f0


	//   ....[4]....
        /*00f8*/ 	.word	0x00007b70


	//   ....[5]....
        /*00fc*/ 	.word	0x000084d0


	//----- nvinfo : EIATTR_MBARRIER_INSTR_OFFSETS
	.align		4
.L_45:
        /*0100*/ 	.byte	0x04, 0x39
        /*0102*/ 	.short	(.L_47 - .L_46)


	//   ....[0]....
.L_46:
        /*0104*/ 	.word	0x00000620
        /*0108*/ 	.word	0x000000ff
        /*010c*/ 	.word	0x00000000
        /*0110*/ 	.short	0x0100
        /*0112*/ 	.byte	0x04
	.zero		1


	//   ....[1]....
        /*0114*/ 	.word	0x00000630
        /*0118*/ 	.word	0x000000ff
        /*011c*/ 	.word	0x00000040
        /*0120*/ 	.short	0x0100
        /*0122*/ 	.byte	0x04
	.zero		1


	//   ....[2]....
        /*0124*/ 	.word	0x00000640
        /*0128*/ 	.word	0x000000ff
        /*012c*/ 	.word	0x00000008
        /*0130*/ 	.short	0x0100
        /*0132*/ 	.byte	0x04
	.zero		1


	//   ....[3]....
        /*0134*/ 	.word	0x00000650
        /*0138*/ 	.word	0x000000ff
        /*013c*/ 	.word	0x00000048
        /*0140*/ 	.short	0x0100
        /*0142*/ 	.byte	0x04
	.zero		1


	//   ....[4]....
        /*0144*/ 	.word	0x00000660
        /*0148*/ 	.word	0x000000ff
        /*014c*/ 	.word	0x00000010
        /*0150*/ 	.short	0x0100
        /*0152*/ 	.byte	0x04
	.zero		1


	//   ....[5]....
        /*0154*/ 	.word	0x00000670
        /*0158*/ 	.word	0x000000ff
        /*015c*/ 	.word	0x00000050
        /*0160*/ 	.short	0x0100
        /*0162*/ 	.byte	0x04
	.zero		1


	//   ....[6]....
        /*0164*/ 	.word	0x00000680
        /*0168*/ 	.word	0x000000ff
        /*016c*/ 	.word	0x00000018
        /*0170*/ 	.short	0x0100
        /*0172*/ 	.byte	0x04
	.zero		1


	//   ....[7]....
        /*0174*/ 	.word	0x00000690
        /*0178*/ 	.word	0x000000ff
        /*017c*/ 	.word	0x00000058
        /*0180*/ 	.short	0x0100
        /*0182*/ 	.byte	0x04
	.zero		1


	//   ....[8]....
        /*0184*/ 	.word	0x000006a0
        /*0188*/ 	.word	0x000000ff
        /*018c*/ 	.word	0x00000020
        /*0190*/ 	.short	0x0100
        /*0192*/ 	.byte	0x04
	.zero		1


	//   ....[9]....
        /*0194*/ 	.word	0x000006b0
        /*0198*/ 	.word	0x000000ff
        /*019c*/ 	.word	0x00000060
        /*01a0*/ 	.short	0x0100
        /*01a2*/ 	.byte	0x04
	.zero		1


	//   ....[10]....
        /*01a4*/ 	.word	0x000006c0
        /*01a8*/ 	.word	0x000000ff
        /*01ac*/ 	.word	0x00000028
        /*01b0*/ 	.short	0x0100
        /*01b2*/ 	.byte	0x04
	.zero		1


	//   ....[11]....
        /*01b4*/ 	.word	0x000006d0
        /*01b8*/ 	.word	0x000000ff
        /*01bc*/ 	.word	0x00000068
        /*01c0*/ 	.short	0x0100
        /*01c2*/ 	.byte	0x04
	.zero		1


	//   ....[12]....
        /*01c4*/ 	.word	0x000006e0
        /*01c8*/ 	.word	0x000000ff
        /*01cc*/ 	.word	0x00000030
        /*01d0*/ 	.short	0x0100
        /*01d2*/ 	.byte	0x04
	.zero		1


	//   ....[13]....
        /*01d4*/ 	.word	0x000006f0
        /*01d8*/ 	.word	0x000000ff
        /*01dc*/ 	.word	0x00000070
        /*01e0*/ 	.short	0x0100
        /*01e2*/ 	.byte	0x04
	.zero		1


	//   ....[14]....
        /*01e4*/ 	.word	0x00000700
        /*01e8*/ 	.word	0x000000ff
        /*01ec*/ 	.word	0x00000038
        /*01f0*/ 	.short	0x0100
        /*01f2*/ 	.byte	0x04
	.zero		1


	//   ....[15]....
        /*01f4*/ 	.word	0x00000710
        /*01f8*/ 	.word	0x000000ff
        /*01fc*/ 	.word	0x00000078
        /*0200*/ 	.short	0x0100
        /*0202*/ 	.byte	0x04
	.zero		1


	//   ....[16]....
        /*0204*/ 	.word	0x00000850
        /*0208*/ 	.word	0x000000ff
        /*020c*/ 	.word	0x00000080
        /*0210*/ 	.short	0x0100
        /*0212*/ 	.byte	0x04
	.zero		1


	//   ....[17]....
        /*0214*/ 	.word	0x00000860
        /*0218*/ 	.word	0x000000ff
        /*021c*/ 	.word	0x000000a0
        /*0220*/ 	.short	0x0100
        /*0222*/ 	.byte	0x04
	.zero		1


	//   ....[18]....
        /*0224*/ 	.word	0x00000870
        /*0228*/ 	.word	0x000000ff
        /*022c*/ 	.word	0x00000088
        /*0230*/ 	.short	0x0100
        /*0232*/ 	.byte	0x04
	.zero		1


	//   ....[19]....
        /*0234*/ 	.word	0x00000880
        /*0238*/ 	.word	0x000000ff
        /*023c*/ 	.word	0x000000a8
        /*0240*/ 	.short	0x0100
        /*0242*/ 	.byte	0x04
	.zero		1


	//   ....[20]....
        /*0244*/ 	.word	0x00000890
        /*0248*/ 	.word	0x000000ff
        /*024c*/ 	.word	0x00000090
        /*0250*/ 	.short	0x0100
        /*0252*/ 	.byte	0x04
	.zero		1


	//   ....[21]....
        /*0254*/ 	.word	0x000008a0
        /*0258*/ 	.word	0x000000ff
        /*025c*/ 	.word	0x000000b0
        /*0260*/ 	.short	0x0100
        /*0262*/ 	.byte	0x04
	.zero		1


	//   ....[22]....
        /*0264*/ 	.word	0x000008b0
        /*0268*/ 	.word	0x000000ff
        /*026c*/ 	.word	0x00000098
        /*0270*/ 	.short	0x0100
        /*0272*/ 	.byte	0x04
	.zero		1


	//   ....[23]....
        /*0274*/ 	.word	0x000008c0
        /*0278*/ 	.word	0x000000ff
        /*027c*/ 	.word	0x000000b8
        /*0280*/ 	.short	0x0100
        /*0282*/ 	.byte	0x04
	.zero		1


	//   ....[24]....
        /*0284*/ 	.word	0x000009b0
        /*0288*/ 	.word	0x000000ff
        /*028c*/ 	.word	0x000000c0
        /*0290*/ 	.short	0x0100
        /*0292*/ 	.byte	0x06
	.zero		1


	//   ....[25]....
        /*0294*/ 	.word	0x000009c0
        /*0298*/ 	.word	0x000000ff
        /*029c*/ 	.word	0x000000c8
        /*02a0*/ 	.short	0x0100
        /*02a2*/ 	.byte	0x06
	.zero		1


	//   ....[26]....
        /*02a4*/ 	.word	0x00000b00
        /*02a8*/ 	.word	0x000000ff
        /*02ac*/ 	.word	0x000000d0
        /*02b0*/ 	.short	0x0100
        /*02b2*/ 	.byte	0x06
	.zero		1


	//   ....[27]....
        /*02b4*/ 	.word	0x00000b10
        /*02b8*/ 	.word	0x000000ff
        /*02bc*/ 	.word	0x000000d8
        /*02c0*/ 	.short	0x0100
        /*02c2*/ 	.byte	0x06
	.zero		1


	//   ....[28]....
        /*02c4*/ 	.word	0x00000c40
        /*02c8*/ 	.word	0x000000ff
        /*02cc*/ 	.word	0x000000e0
        /*02d0*/ 	.short	0x0100
        /*02d2*/ 	.byte	0x04
	.zero		1


	//   ....[29]....
        /*02d4*/ 	.word	0x00000c50
        /*02d8*/ 	.word	0x000000ff
        /*02dc*/ 	.word	0x000000f0
        /*02e0*/ 	.short	0x0100
        /*02e2*/ 	.byte	0x04
	.zero		1


	//   ....[30]....
        /*02e4*/ 	.word	0x00000c60
        /*02e8*/ 	.word	0x000000ff
        /*02ec*/ 	.word	0x000000e8
        /*02f0*/ 	.short	0x0100
        /*02f2*/ 	.byte	0x04
	.zero		1


	//   ....[31]....
        /*02f4*/ 	.word	0x00000c70
        /*02f8*/ 	.word	0x000000ff
        /*02fc*/ 	.word	0x000000f8
        /*0300*/ 	.short	0x0100
        /*0302*/ 	.byte	0x04
	.zero		1


	//   ....[32]....
        /*0304*/ 	.word	0x00001840
        /*0308*/ 	.word	0x000000ff
        /*030c*/ 	.word	0x00000040
        /*0310*/ 	.short	0x010a
        /*0312*/ 	.byte	0x04
	.zero		1


	//   ....[33]....
        /*0314*/ 	.word	0x00001a90
        /*0318*/ 	.word	0x000000ff
        /*031c*/ 	.word	0x00000040
        /*0320*/ 	.short	0x010a
        /*0322*/ 	.byte	0x09
	.zero		1


	//   ....[34]....
        /*0324*/ 	.word	0x00001c20
        /*0328*/ 	.word	0x000000ff
        /*032c*/ 	.word	0x00000040
        /*0330*/ 	.short	0x010a
        /*0332*/ 	.byte	0x07
	.zero		1


	//   ....[35]....
        /*0334*/ 	.word	0x00001e00
        /*0338*/ 	.word	0x000000ff
        /*033c*/ 	.word	0x000000c8
        /*0340*/ 	.short	0x0101
        /*0342*/ 	.byte	0x18
	.zero		1


	//   ....[36]....
        /*0344*/ 	.word	0x00001e20
        /*0348*/ 	.word	0x000000ff
        /*034c*/ 	.word	0x00000040
        /*0350*/ 	.short	0x010a
        /*0352*/ 	.byte	0x04
	.zero		1


	//   ....[37]....
        /*0354*/ 	.word	0x00002030
        /*0358*/ 	.word	0x000000ff
        /*035c*/ 	.word	0x00000040
        /*0360*/ 	.short	0x010a
        /*0362*/ 	.byte	0x09
	.zero		1


	//   ....[38]....
        /*0364*/ 	.word	0x000021c0
        /*0368*/ 	.word	0x000000ff
        /*036c*/ 	.word	0x00000040
        /*0370*/ 	.short	0x010a
        /*0372*/ 	.byte	0x07
	.zero		1


	//   ....[39]....
        /*0374*/ 	.word	0x000023a0
        /*0378*/ 	.word	0x000000ff
        /*037c*/ 	.word	0x000000d0
        /*0380*/ 	.short	0x010a
        /*0382*/ 	.byte	0x18
	.zero		1


	//   ....[40]....
        /*0384*/ 	.word	0x00002460
        /*0388*/ 	.word	0x000000ff
        /*038c*/ 	.word	0x00000000
        /*0390*/ 	.short	0x0101
        /*0392*/ 	.byte	0x04
	.zero		1


	//   ....[41]....
        /*0394*/ 	.word	0x00002a50
        /*0398*/ 	.word	0x000000ff
        /*039c*/ 	.word	0x00000000
        /*03a0*/ 	.short	0x010a
        /*03a2*/ 	.byte	0x04
	.zero		1


	//   ....[42]....
        /*03a4*/ 	.word	0x00002ae0
        /*03a8*/ 	.word	0x000000ff
        /*03ac*/ 	.word	0x00000000
        /*03b0*/ 	.short	0x010a
        /*03b2*/ 	.byte	0x05
	.zero		1


	//   ....[43]....
        /*03b4*/ 	.word	0x00002b70
        /*03b8*/ 	.word	0x000000ff
        /*03bc*/ 	.word	0x00000000
        /*03c0*/ 	.short	0x010a
        /*03c2*/ 	.byte	0x05
	.zero		1


	//   ....[44]....
        /*03c4*/ 	.word	0x00002c00
        /*03c8*/ 	.word	0x000000ff
        /*03cc*/ 	.word	0x00000000
        /*03d0*/ 	.short	0x010a
        /*03d2*/ 	.byte	0x05
	.zero		1


	//   ....[45]....
        /*03d4*/ 	.word	0x00002c90
        /*03d8*/ 	.word	0x000000ff
        /*03dc*/ 	.word	0x00000000
        /*03e0*/ 	.short	0x010a
        /*03e2*/ 	.byte	0x05
	.zero		1


	//   ....[46]....
        /*03e4*/ 	.word	0x00002d20
        /*03e8*/ 	.word	0x000000ff
        /*03ec*/ 	.word	0x00000000
        /*03f0*/ 	.short	0x010a
        /*03f2*/ 	.byte	0x05
	.zero		1


	//   ....[47]....
        /*03f4*/ 	.word	0x00002db0
        /*03f8*/ 	.word	0x000000ff
        /*03fc*/ 	.word	0x00000000
        /*0400*/ 	.short	0x010a
        /*0402*/ 	.byte	0x05
	.zero		1


	//   ....[48]....
        /*0404*/ 	.word	0x00002e50
        /*0408*/ 	.word	0x00000000
        /*040c*/ 	.word	0x00000000
        /*0410*/ 	.short	0x010a
        /*0412*/ 	.byte	0xff
	.zero		1


	//   ....[49]....
        /*0414*/ 	.word	0x00002fa0
        /*0418*/ 	.word	0x000000ff
        /*041c*/ 	.word	0x000000d8
        /*0420*/ 	.short	0x010a
        /*0422*/ 	.byte	0x04
	.zero		1


	//   ....[50]....
        /*0424*/ 	.word	0x00003040
        /*0428*/ 	.word	0x000000ff
        /*042c*/ 	.word	0x000000d0
        /*0430*/ 	.short	0x010a
        /*0432*/ 	.byte	0x04
	.zero		1


	//   ....[51]....
        /*0434*/ 	.word	0x000030e0
        /*0438*/ 	.word	0x000000ff
        /*043c*/ 	.word	0x00000000
        /*0440*/ 	.short	0x0101
        /*0442*/ 	.byte	0x05
	.zero		1


	//   ....[52]....
        /*0444*/ 	.word	0x00003120
        /*0448*/ 	.word	0x000000ff
        /*044c*/ 	.word	0x000000d8
        /*0450*/ 	.short	0x0106
        /*0452*/ 	.byte	0x04
	.zero		1


	//   ....[53]....
        /*0454*/ 	.word	0x00003160
        /*0458*/ 	.word	0x00000000
        /*045c*/ 	.word	0x000000d8
        /*0460*/ 	.short	0x010a
        /*0462*/ 	.byte	0xff
	.zero		1


	//   ....[54]....
        /*0464*/ 	.word	0x000036d0
        /*0468*/ 	.word	0x000000ff
        /*046c*/ 	.word	0x000000d0
        /*0470*/ 	.short	0x010a
        /*0472*/ 	.byte	0x14
	.zero		1


	//   ....[55]....
        /*0474*/ 	.word	0x00003780
        /*0478*/ 	.word	0x000000ff
        /*047c*/ 	.word	0x00000000
        /*0480*/ 	.short	0x0101
        /*0482*/ 	.byte	0x22
	.zero		1


	//   ....[56]....
        /*0484*/ 	.word	0x00003790
        /*0488*/ 	.word	0x000000ff
        /*048c*/ 	.word	0x000000f0
        /*0490*/ 	.short	0x010a
        /*0492*/ 	.byte	0x19
	.zero		1


	//   ....[57]....
        /*0494*/ 	.word	0x00003830
        /*0498*/ 	.word	0x000000ff
        /*049c*/ 	.word	0x00000000
        /*04a0*/ 	.short	0x010a
        /*04a2*/ 	.byte	0x04
	.zero		1


	//   ....[58]....
        /*04a4*/ 	.word	0x00003880
        /*04a8*/ 	.word	0x000000ff
        /*04ac*/ 	.word	0x00000000
        /*04b0*/ 	.short	0x010a
        /*04b2*/ 	.byte	0x12
	.zero		1


	//   ....[59]....
        /*04b4*/ 	.word	0x000039d0
        /*04b8*/ 	.word	0x000000ff
        /*04bc*/ 	.word	0x00000000
        /*04c0*/ 	.short	0x010a
        /*04c2*/ 	.byte	0x05
	.zero		1


	//   ....[60]....
        /*04c4*/ 	.word	0x00003ce0
        /*04c8*/ 	.word	0x000000ff
        /*04cc*/ 	.word	0x00000000
        /*04d0*/ 	.short	0x010a
        /*04d2*/ 	.byte	0x04
	.zero		1


	//   ....[61]....
        /*04d4*/ 	.word	0x00003d70
        /*04d8*/ 	.word	0x000000ff
        /*04dc*/ 	.word	0x00000000
        /*04e0*/ 	.short	0x010a
        /*04e2*/ 	.byte	0x04
	.zero		1


	//   ....[62]....
        /*04e4*/ 	.word	0x00004310
        /*04e8*/ 	.word	0x000000ff
        /*04ec*/ 	.word	0x000000d0
        /*04f0*/ 	.short	0x010a
        /*04f2*/ 	.byte	0x1f
	.zero		1


	//   ....[63]....
        /*04f4*/ 	.word	0x000043a0
        /*04f8*/ 	.word	0x000000ff
        /*04fc*/ 	.word	0x00000000
        /*0500*/ 	.short	0x0101
        /*0502*/ 	.byte	0x31
	.zero		1


	//   ....[64]....
        /*0504*/ 	.word	0x000048d0
        /*0508*/ 	.word	0x000000ff
        /*050c*/ 	.word	0x000000c8
        /*0510*/ 	.short	0x010a
        /*0512*/ 	.byte	0x1f
	.zero		1


	//   ....[65]....
        /*0514*/ 	.word	0x00004a70
        /*0518*/ 	.word	0x000000ff
        /*051c*/ 	.word	0x000000a0
        /*0520*/ 	.short	0x010a
        /*0522*/ 	.byte	0x1f
	.zero		1


	//   ....[66]....
        /*0524*/ 	.word	0x00004c90
        /*0528*/ 	.word	0x000000ff
        /*052c*/ 	.word	0x00000080
        /*0530*/ 	.short	0x010b
        /*0532*/ 	.byte	0x1f
	.zero		1


	//   ....[67]....
        /*0534*/ 	.word	0x00004ca0
        /*0538*/ 	.word	0x000000ff
        /*053c*/ 	.word	0x00000000
        /*0540*/ 	.short	0x0101
        /*0542*/ 	.byte	0x3b
	.zero		1


	//   ....[68]....
        /*0544*/ 	.word	0x00004cb0
        /*0548*/ 	.word	0x000000ff
        /*054c*/ 	.word	0x000000a8
        /*0550*/ 	.short	0x010a
        /*0552*/ 	.byte	0x1f
	.zero		1


	//   ....[69]....
        /*0554*/ 	.word	0x00004e10
        /*0558*/ 	.word	0x000000ff
        /*055c*/ 	.word	0x00000088
        /*0560*/ 	.short	0x010b
        /*0562*/ 	.byte	0x1f
	.zero		1


	//   ....[70]....
        /*0564*/ 	.word	0x00004e20
        /*0568*/ 	.word	0x000000ff
        /*056c*/ 	.word	0x00000000
        /*0570*/ 	.short	0x0101
        /*0572*/ 	.byte	0x3a
	.zero		1


	//   ....[71]....
        /*0574*/ 	.word	0x00004e30
        /*0578*/ 	.word	0x000000ff
        /*057c*/ 	.word	0x000000b0
        /*0580*/ 	.short	0x010a
        /*0582*/ 	.byte	0x1f
	.zero		1


	//   ....[72]....
        /*0584*/ 	.word	0x00004f90
        /*0588*/ 	.word	0x000000ff
        /*058c*/ 	.word	0x00000090
        /*0590*/ 	.short	0x010b
        /*0592*/ 	.byte	0x1f
	.zero		1


	//   ....[73]....
        /*0594*/ 	.word	0x00004fa0
        /*0598*/ 	.word	0x000000ff
        /*059c*/ 	.word	0x00000000
        /*05a0*/ 	.short	0x0101
        /*05a2*/ 	.byte	0x39
	.zero		1


	//   ....[74]....
        /*05a4*/ 	.word	0x00004fc0
        /*05a8*/ 	.word	0x000000ff
        /*05ac*/ 	.word	0x000000b8
        /*05b0*/ 	.short	0x010a
        /*05b2*/ 	.byte	0x1f
	.zero		1


	//   ....[75]....
        /*05b4*/ 	.word	0x000051c0
        /*05b8*/ 	.word	0x000000ff
        /*05bc*/ 	.word	0x00000098
        /*05c0*/ 	.short	0x010b
        /*05c2*/ 	.byte	0x1f
	.zero		1


	//   ....[76]....
        /*05c4*/ 	.word	0x000051d0
        /*05c8*/ 	.word	0x000000ff
        /*05cc*/ 	.word	0x00000000
        /*05d0*/ 	.short	0x0101
        /*05d2*/ 	.byte	0x38
	.zero		1


	//   ....[77]....
        /*05d4*/ 	.word	0x00005200
        /*05d8*/ 	.word	0x000000ff
        /*05dc*/ 	.word	0x000000a0
        /*05e0*/ 	.short	0x010a
        /*05e2*/ 	.byte	0x1f
	.zero		1


	//   ....[78]....
        /*05e4*/ 	.word	0x00005220
        /*05e8*/ 	.word	0x000000ff
        /*05ec*/ 	.word	0x000000a8
        /*05f0*/ 	.short	0x010a
        /*05f2*/ 	.byte	0x1f
	.zero		1


	//   ....[79]....
        /*05f4*/ 	.word	0x00005240
        /*05f8*/ 	.word	0x000000ff
        /*05fc*/ 	.word	0x000000b0
        /*0600*/ 	.short	0x010a
        /*0602*/ 	.byte	0x1f
	.zero		1


	//   ....[80]....
        /*0604*/ 	.word	0x00005280
        /*0608*/ 	.word	0x00000000
        /*060c*/ 	.word	0x000000b8
        /*0610*/ 	.short	0x010a
        /*0612*/ 	.byte	0xff
	.zero		1


	//   ....[81]....
        /*0614*/ 	.word	0x00005650
        /*0618*/ 	.word	0x000000ff
        /*061c*/ 	.word	0x000000d0
        /*0620*/ 	.short	0x010a
        /*0622*/ 	.byte	0x30
	.zero		1


	//   ....[82]....
        /*0624*/ 	.word	0x00005720
        /*0628*/ 	.word	0x000000ff
        /*062c*/ 	.word	0x00000000
        /*0630*/ 	.short	0x0101
        /*0632*/ 	.byte	0x04
	.zero		1


	//   ....[83]....
        /*0634*/ 	.word	0x00006370
        /*0638*/ 	.word	0x000000ff
        /*063c*/ 	.word	0x00000080
        /*0640*/ 	.short	0x010a
        /*0642*/ 	.byte	0x30
	.zero		1


	//   ....[84]....
        /*0644*/ 	.word	0x00006480
        /*0648*/ 	.word	0x00000054
        /*064c*/ 	.word	0x000000e0
        /*0650*/ 	.short	0x010a
        /*0652*/ 	.byte	0xff
	.zero		1


	//   ....[85]....
        /*0654*/ 	.word	0x00006600
        /*0658*/ 	.word	0x000000ff
        /*065c*/ 	.word	0x00000080
        /*0660*/ 	.short	0x010a
        /*0662*/ 	.byte	0x30
	.zero		1


	//   ....[86]....
        /*0664*/ 	.word	0x000066e0
        /*0668*/ 	.word	0x00000054
        /*066c*/ 	.word	0x000000e0
        /*0670*/ 	.short	0x010a
        /*0672*/ 	.byte	0xff
	.zero		1


	//   ....[87]....
        /*0674*/ 	.word	0x00006f20
        /*0678*/ 	.word	0x00000000
        /*067c*/ 	.word	0x00000000
        /*0680*/ 	.short	0x0101
        /*0682*/ 	.byte	0xff
	.zero		1


	//   ....[88]....
        /*0684*/ 	.word	0x00006f30
        /*0688*/ 	.word	0x00000002
        /*068c*/ 	.word	0x00000080
        /*0690*/ 	.short	0x010a
        /*0692*/ 	.byte	0xff
	.zero		1


	//   ....[89]....
        /*0694*/ 	.word	0x00006ff0
        /*0698*/ 	.word	0x00000002
        /*069c*/ 	.word	0x00000080
        /*06a0*/ 	.short	0x010a
        /*06a2*/ 	.byte	0xff
	.zero		1


	//   ....[90]....
        /*06a4*/ 	.word	0x000078a0
        /*06a8*/ 	.word	0x00000002
        /*06ac*/ 	.word	0x00000000
        /*06b0*/ 	.short	0x0101
        /*06b2*/ 	.byte	0xff
	.zero		1


	//   ....[91]....
        /*06b4*/ 	.word	0x000078c0
        /*06b8*/ 	.word	0x00000000
        /*06bc*/ 	.word	0x00000080
        /*06c0*/ 	.short	0x010a
        /*06c2*/ 	.byte	0xff
	.zero		1


	//   ....[92]....
        /*06c4*/ 	.word	0x00007970
        /*06c8*/ 	.word	0x00000000
        /*06cc*/ 	.word	0x00000080
        /*06d0*/ 	.short	0x010a
        /*06d2*/ 	.byte	0xff
	.zero		1


	//   ....[93]....
        /*06d4*/ 	.word	0x00008210
        /*06d8*/ 	.word	0x00000010
        /*06dc*/ 	.word	0x00000000
        /*06e0*/ 	.short	0x0101
        /*06e2*/ 	.byte	0xff
	.zero		1


	//   ....[94]....
        /*06e4*/ 	.word	0x00008230
        /*06e8*/ 	.word	0x00000002
        /*06ec*/ 	.word	0x00000080
        /*06f0*/ 	.short	0x010a
        /*06f2*/ 	.byte	0xff
	.zero		1


	//   ....[95]....
        /*06f4*/ 	.word	0x000082e0
        /*06f8*/ 	.word	0x00000002
        /*06fc*/ 	.word	0x00000080
        /*0700*/ 	.short	0x010a
        /*0702*/ 	.byte	0xff
	.zero		1


	//   ....[96]....
        /*0704*/ 	.word	0x000088b0
        /*0708*/ 	.word	0x000000ff
        /*070c*/ 	.word	0x00000000
        /*0710*/ 	.short	0x0101
        /*0712*/ 	.byte	0x04
	.zero		1


	//   ....[97]....
        /*0714*/ 	.word	0x00008be0
        /*0718*/ 	.word	0x00000000
        /*071c*/ 	.word	0x00000000
        /*0720*/ 	.short	0x0101
        /*0722*/ 	.byte	0xff
	.zero		1


	//   ....[98]....
        /*0724*/ 	.word	0x00008e60
        /*0728*/ 	.word	0x000000ff
        /*072c*/ 	.word	0x00000000
        /*0730*/ 	.short	0x0101
        /*0732*/ 	.byte	0x04
	.zero		1


	//   ....[99]....
        /*0734*/ 	.word	0x00008e90
        /*0738*/ 	.word	0x00000000
        /*073c*/ 	.word	0x00000040
        /*0740*/ 	.short	0x010a
        /*0742*/ 	.byte	0xff
	.zero		1


	//   ....[100]....
        /*0744*/ 	.word	0x00008ef0
        /*0748*/ 	.word	0x00000000
        /*074c*/ 	.word	0x00000040
        /*0750*/ 	.short	0x010a
        /*0752*/ 	.byte	0xff
	.zero		1


	//   ....[101]....
        /*0754*/ 	.word	0x00008f50
        /*0758*/ 	.word	0x00000000
        /*075c*/ 	.word	0x000000d0
        /*0760*/ 	.short	0x010a
        /*0762*/ 	.byte	0xff
	.zero		1


	//   ....[102]....
        /*0764*/ 	.word	0x00008fb0
        /*0768*/ 	.word	0x00000000
        /*076c*/ 	.word	0x00000000
        /*0770*/ 	.short	0x010a
        /*0772*/ 	.byte	0xff
	.zero		1


	//   ....[103]....
        /*0774*/ 	.word	0x00009010
        /*0778*/ 	.word	0x00000000
        /*077c*/ 	.word	0x00000000
        /*0780*/ 	.short	0x010a
        /*0782*/ 	.byte	0xff
	.zero		1


	//   ....[104]....
        /*0784*/ 	.word	0x00009070
        /*0788*/ 	.word	0x00000000
        /*078c*/ 	.word	0x00000000
        /*0790*/ 	.short	0x010a
        /*0792*/ 	.byte	0xff
	.zero		1


	//   ....[105]....
        /*0794*/ 	.word	0x000090d0
        /*0798*/ 	.word	0x00000000
        /*079c*/ 	.word	0x00000000
        /*07a0*/ 	.short	0x010a
        /*07a2*/ 	.byte	0xff
	.zero		1


	//   ....[106]....
        /*07a4*/ 	.word	0x00009130
        /*07a8*/ 	.word	0x00000000
        /*07ac*/ 	.word	0x00000000
        /*07b0*/ 	.short	0x010a
        /*07b2*/ 	.byte	0xff
	.zero		1


	//   ....[107]....
        /*07b4*/ 	.word	0x00009190
        /*07b8*/ 	.word	0x00000000
        /*07bc*/ 	.word	0x00000000
        /*07c0*/ 	.short	0x010a
        /*07c2*/ 	.byte	0xff
	.zero		1


	//   ....[108]....
        /*07c4*/ 	.word	0x000091f0
        /*07c8*/ 	.word	0x00000000
        /*07cc*/ 	.word	0x00000000
        /*07d0*/ 	.short	0x010a
        /*07d2*/ 	.byte	0xff
	.zero		1


	//   ....[109]....
        /*07d4*/ 	.word	0x00009250
        /*07d8*/ 	.word	0x00000004
        /*07dc*/ 	.word	0x000000d8
        /*07e0*/ 	.short	0x010a
        /*07e2*/ 	.byte	0xff
	.zero		1


	//   ....[110]....
        /*07e4*/ 	.word	0x000092b0
        /*07e8*/ 	.word	0x00000004
        /*07ec*/ 	.word	0x000000d0
        /*07f0*/ 	.short	0x010a
        /*07f2*/ 	.byte	0xff
	.zero		1


	//   ....[111]....
        /*07f4*/ 	.word	0x00009310
        /*07f8*/ 	.word	0x00000000
        /*07fc*/ 	.word	0x000000d0
        /*0800*/ 	.short	0x010a
        /*0802*/ 	.byte	0xff
	.zero		1


	//   ....[112]....
        /*0804*/ 	.word	0x00009370
        /*0808*/ 	.word	0x00000000
        /*080c*/ 	.word	0x000000f0
        /*0810*/ 	.short	0x010a
        /*0812*/ 	.byte	0xff
	.zero		1


	//   ....[113]....
        /*0814*/ 	.word	0x000093d0
        /*0818*/ 	.word	0x00000000
        /*081c*/ 	.word	0x00000000
        /*0820*/ 	.short	0x010a
        /*0822*/ 	.byte	0xff
	.zero		1


	//   ....[114]....
        /*0824*/ 	.word	0x00009430
        /*0828*/ 	.word	0x00000000
        /*082c*/ 	.word	0x00000000
        /*0830*/ 	.short	0x010a
        /*0832*/ 	.byte	0xff
	.zero		1


	//   ....[115]....
        /*0834*/ 	.word	0x00009490
        /*0838*/ 	.word	0x00000000
        /*083c*/ 	.word	0x00000000
        /*0840*/ 	.short	0x010a
        /*0842*/ 	.byte	0xff
	.zero		1


	//   ....[116]....
        /*0844*/ 	.word	0x000094f0
        /*0848*/ 	.word	0x00000002
        /*084c*/ 	.word	0x000000d0
        /*0850*/ 	.short	0x010a
        /*0852*/ 	.byte	0xff
	.zero		1


	//   ....[117]....
        /*0854*/ 	.word	0x00009550
        /*0858*/ 	.word	0x00000002
        /*085c*/ 	.word	0x000000c8
        /*0860*/ 	.short	0x010a
        /*0862*/ 	.byte	0xff
	.zero		1


	//   ....[118]....
        /*0864*/ 	.word	0x000095b0
        /*0868*/ 	.word	0x00000002
        /*086c*/ 	.word	0x000000a0
        /*0870*/ 	.short	0x010a
        /*0872*/ 	.byte	0xff
	.zero		1


	//   ....[119]....
        /*0874*/ 	.word	0x00009610
        /*0878*/ 	.word	0x00000002
        /*087c*/ 	.word	0x000000a8
        /*0880*/ 	.short	0x010a
        /*0882*/ 	.byte	0xff
	.zero		1


	//   ....[120]....
        /*0884*/ 	.word	0x00009670
        /*0888*/ 	.word	0x00000002
        /*088c*/ 	.word	0x000000b0
        /*0890*/ 	.short	0x010a
        /*0892*/ 	.byte	0xff
	.zero		1


	//   ....[121]....
        /*0894*/ 	.word	0x000096d0
        /*0898*/ 	.word	0x00000002
        /*089c*/ 	.word	0x000000b8
        /*08a0*/ 	.short	0x010a
        /*08a2*/ 	.byte	0xff
	.zero		1


	//   ....[122]....
        /*08a4*/ 	.word	0x00009730
        /*08a8*/ 	.word	0x00000000
        /*08ac*/ 	.word	0x000000a0
        /*08b0*/ 	.short	0x010a
        /*08b2*/ 	.byte	0xff
	.zero		1


	//   ....[123]....
        /*08b4*/ 	.word	0x00009790
        /*08b8*/ 	.word	0x00000000
        /*08bc*/ 	.word	0x000000a8
        /*08c0*/ 	.short	0x010a
        /*08c2*/ 	.byte	0xff
	.zero		1


	//   ....[124]....
        /*08c4*/ 	.word	0x000097f0
        /*08c8*/ 	.word	0x00000000
        /*08cc*/ 	.word	0x000000b0
        /*08d0*/ 	.short	0x010a
        /*08d2*/ 	.byte	0xff
	.zero		1


	//   ....[125]....
        /*08d4*/ 	.word	0x00009850
        /*08d8*/ 	.word	0x00000000
        /*08dc*/ 	.word	0x000000d0
        /*08e0*/ 	.short	0x010a
        /*08e2*/ 	.byte	0xff
	.zero		1


	//   ....[126]....
        /*08e4*/ 	.word	0x000098b0
        /*08e8*/ 	.word	0x00000002
        /*08ec*/ 	.word	0x00000080
        /*08f0*/ 	.short	0x010a
        /*08f2*/ 	.byte	0xff
	.zero		1


	//   ....[127]....
        /*08f4*/ 	.word	0x00009900
        /*08f8*/ 	.word	0x00000054
        /*08fc*/ 	.word	0x000000e0
        /*0900*/ 	.short	0x010a
        /*0902*/ 	.byte	0xff
	.zero		1


	//   ....[128]....
        /*0904*/ 	.word	0x00009950
        /*0908*/ 	.word	0x00000002
        /*090c*/ 	.word	0x00000080
        /*0910*/ 	.short	0x010a
        /*0912*/ 	.byte	0xff
	.zero		1


	//   ....[129]....
        /*0914*/ 	.word	0x000099a0
        /*0918*/ 	.word	0x00000000
        /*091c*/ 	.word	0x00000080
        /*0920*/ 	.short	0x010a
        /*0922*/ 	.byte	0xff
	.zero		1


	//   ....[130]....
        /*0924*/ 	.word	0x000099f0
        /*0928*/ 	.word	0x00000002
        /*092c*/ 	.word	0x00000080
        /*0930*/ 	.short	0x010a
        /*0932*/ 	.byte	0xff
	.zero		1


	//----- nvinfo : EIATTR_NUM_MBARRIERS
	.align		4
.L_47:
        /*0934*/ 	.byte	0x03, 0x38
        /*0936*/ 	.short	0x0020


	//----- nvinfo : EIATTR_EXIT_INSTR_OFFSETS
	.align		4
        /*0938*/ 	.byte	0x04, 0x1c
        /*093a*/ 	.short	(.L_49 - .L_48)


	//   ....[0]....
.L_48:
        /*093c*/ 	.word	0x00002e80


	//   ....[1]....
        /*0940*/ 	.word	0x00003130


	//   ....[2]....
        /*0944*/ 	.word	0x00003190


	//   ....[3]....
        /*0948*/ 	.word	0x00003fe0


	//   ....[4]....
        /*094c*/ 	.word	0x000052b0


	//   ....[5]....
        /*0950*/ 	.word	0x000052f0


	//   ....[6]....
        /*0954*/ 	.word	0x00008d40


	//   ....[7]....
        /*0958*/ 	.word	0x00008dc0


	//   ....[8]....
        /*095c*/ 	.word	0x00008df0


	//   ....[9]....
        /*0960*/ 	.word	0x00008e70


	//----- nvinfo : EIATTR_MAX_THREADS
	.align		4
.L_49:
        /*0964*/ 	.byte	0x04, 0x05
        /*0966*/ 	.short	(.L_51 - .L_50)
.L_50:
        /*0968*/ 	.word	0x00000100
        /*096c*/ 	.word	0x00000001
        /*0970*/ 	.word	0x00000001


	//----- nvinfo : EIATTR_CRS_STACK_SIZE
	.align		4
.L_51:
        /*0974*/ 	.byte	0x04, 0x1e
        /*0976*/ 	.short	(.L_53 - .L_52)
.L_52:
        /*0978*/ 	.word	0x00000000


	//----- nvinfo : EIATTR_CBANK_PARAM_SIZE
	.align		4
.L_53:
        /*097c*/ 	.byte	0x03, 0x19
        /*097e*/ 	.short	0x0800


	//----- nvinfo : EIATTR_PARAM_CBANK
	.align		4
        /*0980*/ 	.byte	0x04, 0x0a
        /*0982*/ 	.short	(.L_55 - .L_54)
	.align		4
.L_54:
        /*0984*/ 	.word	index@(.nv.constant0._ZN7cutlass13device_kernelINS_4conv6kernel13ConvUniversalINS1_16ConvProblemShapeILNS1_8OperatorE0ELi2EEENS1_10collective14CollectiveConvINS1_47MainloopSm100TmaUmmaWarpSpecializedImplicitGemmILS5_0ELi8ELi2ELi1ELi2EN4cute5tupleIJNSA_1CILi2EEENSC_ILi1EEESE_EEEEENSB_IJNSC_ILi64EEENSC_ILi128EEENSB_IJNSC_ILi32EEEEEEEEENS_10tfloat32_tESM_NSA_8TiledMMAINSA_8MMA_AtomIJNSA_17SM100_MMA_TF32_SSISM_SM_fLi64ELi128ELNSA_4UMMA5MajorE0ELSR_0ELNSQ_7ScaleInE0ELSS_0EEEEEENSA_6LayoutINSB_IJSE_SE_SE_EEENSB_IJNSC_ILi0EEESX_SX_EEEEENSB_IJNSA_10UnderscoreES10_S10_EEEEENS7_6detail27Sm100ImplicitGemmTileTraitsINSA_20SM90_TMA_LOAD_IM2COLENSA_14ComposedLayoutINSA_7SwizzleILi3ELi4ELi3EEENSA_18smem_ptr_flag_bitsILi32EEENSV_INSB_IJNSC_ILi8EEESJ_EEENSB_IJSJ_SE_EEEEEEEvEENS14_INSA_23SM90_TMA_LOAD_MULTICASTES1F_vEEEENS_8epilogue10collective18CollectiveEpilogueINS1K_23Sm100TmaWarpSpecializedILi4ELi2ELi16ELb1ELb0EEEJSL_NSB_IJNSV_ISH_SE_EENSV_ISJ_SE_EEEEESM_NSB_IJNSB_IJlllEEESE_SX_EEESM_S1T_NS1K_6fusion15FusionCallbacksIS1O_NS1U_17LinearCombinationISM_fSM_fLNS_15FloatRoundStyleE2EEESL_S1R_JEEENSA_5SM1004TMEM4LOAD26SM100_TMEM_LOAD_16dp128b8xES15_S1F_NSA_17SM75_U32x4_LDSM_NENSA_21SM90_TMA_STORE_IM2COLES1F_NSA_17SM90_U32x4_STSM_NENSA_39AutoVectorizingCopyWithAssumedAlignmentILi128EEEEEEvvEEEEvNT_6ParamsE)
        /*0988*/ 	.short	0x0380
        /*098a*/ 	.short	0x0800


	//----- nvinfo : EIATTR_SW_WAR
	.align		4
.L_55:
        /*098c*/ 	.byte	0x04, 0x36
        /*098e*/ 	.short	(.L_57 - .L_56)
.L_56:
        /*0990*/ 	.word	0x00000008
.L_57:


//--------------------- .nv.callgraph             --------------------------
	.section	.nv.callgraph,"",@"SHT_CUDA_CALLGRAPH"
	.align	4
	.sectionentsize	8
	.align		4
        /*0000*/ 	.word	0x00000000
	.align		4
        /*0004*/ 	.word	0xffffffff
	.align		4
        /*0008*/ 	.word	index@(_ZN7cutlass13device_kernelINS_4conv6kernel13ConvUniversalINS1_16ConvProblemShapeILNS1_8OperatorE0ELi2EEENS1_10collective14CollectiveConvINS1_47MainloopSm100TmaUmmaWarpSpecializedImplicitGemmILS5_0ELi8ELi2ELi1ELi2EN4cute5tupleIJNSA_1CILi2EEENSC_ILi1EEESE_EEEEENSB_IJNSC_ILi64EEENSC_ILi128EEENSB_IJNSC_ILi32EEEEEEEEENS_10tfloat32_tESM_NSA_8TiledMMAINSA_8MMA_AtomIJNSA_17SM100_MMA_TF32_SSISM_SM_fLi64ELi128ELNSA_4UMMA5MajorE0ELSR_0ELNSQ_7ScaleInE0ELSS_0EEEEEENSA_6LayoutINSB_IJSE_SE_SE_EEENSB_IJNSC_ILi0EEESX_SX_EEEEENSB_IJNSA_10UnderscoreES10_S10_EEEEENS7_6detail27Sm100ImplicitGemmTileTraitsINSA_20SM90_TMA_LOAD_IM2COLENSA_14ComposedLayoutINSA_7SwizzleILi3ELi4ELi3EEENSA_18smem_ptr_flag_bitsILi32EEENSV_INSB_IJNSC_ILi8EEESJ_EEENSB_IJSJ_SE_EEEEEEEvEENS14_INSA_23SM90_TMA_LOAD_MULTICASTES1F_vEEEENS_8epilogue10collective18CollectiveEpilogueINS1K_23Sm100TmaWarpSpecializedILi4ELi2ELi16ELb1ELb0EEEJSL_NSB_IJNSV_ISH_SE_EENSV_ISJ_SE_EEEEESM_NSB_IJNSB_IJlllEEESE_SX_EEESM_S1T_NS1K_6fusion15FusionCallbacksIS1O_NS1U_17LinearCombinationISM_fSM_fLNS_15FloatRoundStyleE2EEESL_S1R_JEEENSA_5SM1004TMEM4LOAD26SM100_TMEM_LOAD_16dp128b8xES15_S1F_NSA_17SM75_U32x4_LDSM_NENSA_21SM90_TMA_STORE_IM2COLES1F_NSA_17SM90_U32x4_STSM_NENSA_39AutoVectorizingCopyWithAssumedAlignmentILi128EEEEEEvvEEEEvNT_6ParamsE)
	.align		4
        /*000c*/ 	.word	index@(__assertfail)
	.align		4
        /*0010*/ 	.word	0x00000000
	.align		4
        /*0014*/ 	.word	0xfffffffe
	.align		4
        /*0018*/ 	.word	0x00000000
	.align		4
        /*001c*/ 	.word	0xfffffffd
	.align		4
        /*0020*/ 	.word	0x00000000
	.align		4
        /*0024*/ 	.word	0xfffffffc


//--------------------- .nv.constant4             --------------------------
	.section	.nv.constant4,"a",@progbits
	.align	8
	.align		8
.nv.constant4:
        /*0000*/ 	.dword	__assertfail
	.align		8
        /*0008*/ 	.dword	__unnamed_1
	.align		8
        /*0010*/ 	.dword	__unnamed_2
	.align		8
        /*0018*/ 	.dword	_ZN39_INTERNAL_48f35628_4_k_cu_aa4e6b39_33424cuda3std3__45__cpo5beginE
	.align		8
        /*0020*/ 	.dword	_ZN39_INTERNAL_48f35628_4_k_cu_aa4e6b39_33424cuda3std3__45__cpo3endE
	.align		8
        /*0028*/ 	.dword	_ZN39_INTERNAL_48f35628_4_k_cu_aa4e6b39_33424cuda3std3__45__cpo6cbeginE
	.align		8
        /*0030*/ 	.dword	_ZN39_INTERNAL_48f35628_4_k_cu_aa4e6b39_33424cuda3std3__45__cpo4cendE
	.align		8
        /*0038*/ 	.dword	_ZN39_INTERNAL_48f35628_4_k_cu_aa4e6b39_33424cuda3std3__441_GLOBAL__N__48f35628_4_k_cu_aa4e6b39_33426ignoreE
	.align		8
        /*0040*/ 	.dword	_ZN39_INTERNAL_48f35628_4_k_cu_aa4e6b39_33424cuda3std3__419piecewise_constructE
	.align		8
        /*0048*/ 	.dword	_ZN39_INTERNAL_48f35628_4_k_cu_aa4e6b39_33424cuda3std3__48in_placeE
	.align		8
        /*0050*/ 	.dword	_ZN39_INTERNAL_48f35628_4_k_cu_aa4e6b39_33424cuda3std6ranges3__45__cpo4swapE
	.align		8
        /*0058*/ 	.dword	_ZN39_INTERNAL_48f35628_4_k_cu_aa4e6b39_33424cuda3std6ranges3__45__cpo9iter_moveE
	.align		8
        /*0060*/ 	.dword	_ZN39_INTERNAL_48f35628_4_k_cu_aa4e6b39_33424cute7productE
	.align		8
        /*0068*/ 	.dword	_ZN39_INTERNAL_48f35628_4_k_cu_aa4e6b39_33424cute1_E
	.align		8
        /*0070*/ 	.dword	$str$27
	.align		8
        /*0078*/ 	.dword	$str$28
	.align		8
        /*0080*/ 	.dword	$str$29
	.align		8
        /*0088*/ 	.dword	$str$30


//--------------------- .text._ZN7cutlass13device_kernelINS_4conv6kernel13ConvUniversalINS1_16ConvProblemShapeILNS1_8OperatorE0ELi2EEENS1_10collective14CollectiveConvINS1_47MainloopSm100TmaUmmaWarpSpecializedImplicitGemmILS5_0ELi8ELi2ELi1ELi2EN4cute5tupleIJNSA_1CILi2EEENSC_ILi1EEESE_EEEEENSB_IJNSC_ILi64EEENSC_ILi128EEENSB_IJNSC_ILi32EEEEEEEEENS_10tfloat32_tESM_NSA_8TiledMMAINSA_8MMA_AtomIJNSA_17SM100_MMA_TF32_SSISM_SM_fLi64ELi128ELNSA_4UMMA5MajorE0ELSR_0ELNSQ_7ScaleInE0ELSS_0EEEEEENSA_6LayoutINSB_IJSE_SE_SE_EEENSB_IJNSC_ILi0EEESX_SX_EEEEENSB_IJNSA_10UnderscoreES10_S10_EEEEENS7_6detail27Sm100ImplicitGemmTileTraitsINSA_20SM90_TMA_LOAD_IM2COLENSA_14ComposedLayoutINSA_7SwizzleILi3ELi4ELi3EEENSA_18smem_ptr_flag_bitsILi32EEENSV_INSB_IJNSC_ILi8EEESJ_EEENSB_IJSJ_SE_EEEEEEEvEENS14_INSA_23SM90_TMA_LOAD_MULTICASTES1F_vEEEENS_8epilogue10collective18CollectiveEpilogueINS1K_23Sm100TmaWarpSpecializedILi4ELi2ELi16ELb1ELb0EEEJSL_NSB_IJNSV_ISH_SE_EENSV_ISJ_SE_EEEEESM_NSB_IJNSB_IJlllEEESE_SX_EEESM_S1T_NS1K_6fusion15FusionCallbacksIS1O_NS1U_17LinearCombinationISM_fSM_fLNS_15FloatRoundStyleE2EEESL_S1R_JEEENSA_5SM1004TMEM4LOAD26SM100_TMEM_LOAD_16dp128b8xES15_S1F_NSA_17SM75_U32x4_LDSM_NENSA_21SM90_TMA_STORE_IM2COLES1F_NSA_17SM90_U32x4_STSM_NENSA_39AutoVectorizingCopyWithAssumedAlignmentILi128EEEEEEvvEEEEvNT_6ParamsE --------------------------
	.section	.text._ZN7cutlass13device_kernelINS_4conv6kernel13ConvUniversalINS1_16ConvProblemShapeILNS1_8OperatorE0ELi2EEENS1_10collective14CollectiveConvINS1_47MainloopSm100TmaUmmaWarpSpecializedImplicitGemmILS5_0ELi8ELi2ELi1ELi2EN4cute5tupleIJNSA_1CILi2EEENSC_ILi1EEESE_EEEEENSB_IJNSC_ILi64EEENSC_ILi128EEENSB_IJNSC_ILi32EEEEEEEEENS_10tfloat32_tESM_NSA_8TiledMMAINSA_8MMA_AtomIJNSA_17SM100_MMA_TF32_SSISM_SM_fLi64ELi128ELNSA_4UMMA5MajorE0ELSR_0ELNSQ_7ScaleInE0ELSS_0EEEEEENSA_6LayoutINSB_IJSE_SE_SE_EEENSB_IJNSC_ILi0EEESX_SX_EEEEENSB_IJNSA_10UnderscoreES10_S10_EEEEENS7_6detail27Sm100ImplicitGemmTileTraitsINSA_20SM90_TMA_LOAD_IM2COLENSA_14ComposedLayoutINSA_7SwizzleILi3ELi4ELi3EEENSA_18smem_ptr_flag_bitsILi32EEENSV_INSB_IJNSC_ILi8EEESJ_EEENSB_IJSJ_SE_EEEEEEEvEENS14_INSA_23SM90_TMA_LOAD_MULTICASTES1F_vEEEENS_8epilogue10collective18CollectiveEpilogueINS1K_23Sm100TmaWarpSpecializedILi4ELi2ELi16ELb1ELb0EEEJSL_NSB_IJNSV_ISH_SE_EENSV_ISJ_SE_EEEEESM_NSB_IJNSB_IJlllEEESE_SX_EEESM_S1T_NS1K_6fusion15FusionCallbacksIS1O_NS1U_17LinearCombinationISM_fSM_fLNS_15FloatRoundStyleE2EEESL_S1R_JEEENSA_5SM1004TMEM4LOAD26SM100_TMEM_LOAD_16dp128b8xES15_S1F_NSA_17SM75_U32x4_LDSM_NENSA_21SM90_TMA_STORE_IM2COLES1F_NSA_17SM90_U32x4_STSM_NENSA_39AutoVectorizingCopyWithAssumedAlignmentILi128EEEEEEvvEEEEvNT_6ParamsE,"ax",@progbits
	.align	128
.text._ZN7cutlass13device_kernelINS_4conv6kernel13ConvUniversalINS1_16ConvProblemShapeILNS1_8OperatorE0ELi2EEENS1_10collective14CollectiveConvINS1_47MainloopSm100TmaUmmaWarpSpecializedImplicitGemmILS5_0ELi8ELi2ELi1ELi2EN4cute5tupleIJNSA_1CILi2EEENSC_ILi1EEESE_EEEEENSB_IJNSC_ILi64EEENSC_ILi128EEENSB_IJNSC_ILi32EEEEEEEEENS_10tfloat32_tESM_NSA_8TiledMMAINSA_8MMA_AtomIJNSA_17SM100_MMA_TF32_SSISM_SM_fLi64ELi128ELNSA_4UMMA5MajorE0ELSR_0ELNSQ_7ScaleInE0ELSS_0EEEEEENSA_6LayoutINSB_IJSE_SE_SE_EEENSB_IJNSC_ILi0EEESX_SX_EEEEENSB_IJNSA_10UnderscoreES10_S10_EEEEENS7_6detail27Sm100ImplicitGemmTileTraitsINSA_20SM90_TMA_LOAD_IM2COLENSA_14ComposedLayoutINSA_7SwizzleILi3ELi4ELi3EEENSA_18smem_ptr_flag_bitsILi32EEENSV_INSB_IJNSC_ILi8EEESJ_EEENSB_IJSJ_SE_EEEEEEEvEENS14_INSA_23SM90_TMA_LOAD_MULTICASTES1F_vEEEENS_8epilogue10collective18CollectiveEpilogueINS1K_23Sm100TmaWarpSpecializedILi4ELi2ELi16ELb1ELb0EEEJSL_NSB_IJNSV_ISH_SE_EENSV_ISJ_SE_EEEEESM_NSB_IJNSB_IJlllEEESE_SX_EEESM_S1T_NS1K_6fusion15FusionCallbacksIS1O_NS1U_17LinearCombinationISM_fSM_fLNS_15FloatRoundStyleE2EEESL_S1R_JEEENSA_5SM1004TMEM4LOAD26SM100_TMEM_LOAD_16dp128b8xES15_S1F_NSA_17SM75_U32x4_LDSM_NENSA_21SM90_TMA_STORE_IM2COLES1F_NSA_17SM90_U32x4_STSM_NENSA_39AutoVectorizingCopyWithAssumedAlignmentILi128EEEEEEvvEEEEvNT_6ParamsE:
        .type           _ZN7cutlass13device_kernelINS_4conv6kernel13ConvUniversalINS1_16ConvProblemShapeILNS1_8OperatorE0ELi2EEENS1_10collective14CollectiveConvINS1_47MainloopSm100TmaUmmaWarpSpecializedImplicitGemmILS5_0ELi8ELi2ELi1ELi2EN4cute5tupleIJNSA_1CILi2EEENSC_ILi1EEESE_EEEEENSB_IJNSC_ILi64EEENSC_ILi128EEENSB_IJNSC_ILi32EEEEEEEEENS_10tfloat32_tESM_NSA_8TiledMMAINSA_8MMA_AtomIJNSA_17SM100_MMA_TF32_SSISM_SM_fLi64ELi128ELNSA_4UMMA5MajorE0ELSR_0ELNSQ_7ScaleInE0ELSS_0EEEEEENSA_6LayoutINSB_IJSE_SE_SE_EEENSB_IJNSC_ILi0EEESX_SX_EEEEENSB_IJNSA_10UnderscoreES10_S10_EEEEENS7_6detail27Sm100ImplicitGemmTileTraitsINSA_20SM90_TMA_LOAD_IM2COLENSA_14ComposedLayoutINSA_7SwizzleILi3ELi4ELi3EEENSA_18smem_ptr_flag_bitsILi32EEENSV_INSB_IJNSC_ILi8EEESJ_EEENSB_IJSJ_SE_EEEEEEEvEENS14_INSA_23SM90_TMA_LOAD_MULTICASTES1F_vEEEENS_8epilogue10collective18CollectiveEpilogueINS1K_23Sm100TmaWarpSpecializedILi4ELi2ELi16ELb1ELb0EEEJSL_NSB_IJNSV_ISH_SE_EENSV_ISJ_SE_EEEEESM_NSB_IJNSB_IJlllEEESE_SX_EEESM_S1T_NS1K_6fusion15FusionCallbacksIS1O_NS1U_17LinearCombinationISM_fSM_fLNS_15FloatRoundStyleE2EEESL_S1R_JEEENSA_5SM1004TMEM4LOAD26SM100_TMEM_LOAD_16dp128b8xES15_S1F_NSA_17SM75_U32x4_LDSM_NENSA_21SM90_TMA_STORE_IM2COLES1F_NSA_17SM90_U32x4_STSM_NENSA_39AutoVectorizingCopyWithAssumedAlignmentILi128EEEEEEvvEEEEvNT_6ParamsE,@function
        .size           _ZN7cutlass13device_kernelINS_4conv6kernel13ConvUniversalINS1_16ConvProblemShapeILNS1_8OperatorE0ELi2EEENS1_10collective14CollectiveConvINS1_47MainloopSm100TmaUmmaWarpSpecializedImplicitGemmILS5_0ELi8ELi2ELi1ELi2EN4cute5tupleIJNSA_1CILi2EEENSC_ILi1EEESE_EEEEENSB_IJNSC_ILi64EEENSC_ILi128EEENSB_IJNSC_ILi32EEEEEEEEENS_10tfloat32_tESM_NSA_8TiledMMAINSA_8MMA_AtomIJNSA_17SM100_MMA_TF32_SSISM_SM_fLi64ELi128ELNSA_4UMMA5MajorE0ELSR_0ELNSQ_7ScaleInE0ELSS_0EEEEEENSA_6LayoutINSB_IJSE_SE_SE_EEENSB_IJNSC_ILi0EEESX_SX_EEEEENSB_IJNSA_10UnderscoreES10_S10_EEEEENS7_6detail27Sm100ImplicitGemmTileTraitsINSA_20SM90_TMA_LOAD_IM2COLENSA_14ComposedLayoutINSA_7SwizzleILi3ELi4ELi3EEENSA_18smem_ptr_flag_bitsILi32EEENSV_INSB_IJNSC_ILi8EEESJ_EEENSB_IJSJ_SE_EEEEEEEvEENS14_INSA_23SM90_TMA_LOAD_MULTICASTES1F_vEEEENS_8epilogue10collective18CollectiveEpilogueINS1K_23Sm100TmaWarpSpecializedILi4ELi2ELi16ELb1ELb0EEEJSL_NSB_IJNSV_ISH_SE_EENSV_ISJ_SE_EEEEESM_NSB_IJNSB_IJlllEEESE_SX_EEESM_S1T_NS1K_6fusion15FusionCallbacksIS1O_NS1U_17LinearCombinationISM_fSM_fLNS_15FloatRoundStyleE2EEESL_S1R_JEEENSA_5SM1004TMEM4LOAD26SM100_TMEM_LOAD_16dp128b8xES15_S1F_NSA_17SM75_U32x4_LDSM_NENSA_21SM90_TMA_STORE_IM2COLES1F_NSA_17SM90_U32x4_STSM_NENSA_39AutoVectorizingCopyWithAssumedAlignmentILi128EEEEEEvvEEEEvNT_6ParamsE,(.L_x_186 - _ZN7cutlass13device_kernelINS_4conv6kernel13ConvUniversalINS1_16ConvProblemShapeILNS1_8OperatorE0ELi2EEENS1_10collective14CollectiveConvINS1_47MainloopSm100TmaUmmaWarpSpecializedImplicitGemmILS5_0ELi8ELi2ELi1ELi2EN4cute5tupleIJNSA_1CILi2EEENSC_ILi1EEESE_EEEEENSB_IJNSC_ILi64EEENSC_ILi128EEENSB_IJNSC_ILi32EEEEEEEEENS_10tfloat32_tESM_NSA_8TiledMMAINSA_8MMA_AtomIJNSA_17SM100_MMA_TF32_SSISM_SM_fLi64ELi128ELNSA_4UMMA5MajorE0ELSR_0ELNSQ_7ScaleInE0ELSS_0EEEEEENSA_6LayoutINSB_IJSE_SE_SE_EEENSB_IJNSC_ILi0EEESX_SX_EEEEENSB_IJNSA_10UnderscoreES10_S10_EEEEENS7_6detail27Sm100ImplicitGemmTileTraitsINSA_20SM90_TMA_LOAD_IM2COLENSA_14ComposedLayoutINSA_7SwizzleILi3ELi4ELi3EEENSA_18smem_ptr_flag_bitsILi32EEENSV_INSB_IJNSC_ILi8EEESJ_EEENSB_IJSJ_SE_EEEEEEEvEENS14_INSA_23SM90_TMA_LOAD_MULTICASTES1F_vEEEENS_8epilogue10collective18CollectiveEpilogueINS1K_23Sm100TmaWarpSpecializedILi4ELi2ELi16ELb1ELb0EEEJSL_NSB_IJNSV_ISH_SE_EENSV_ISJ_SE_EEEEESM_NSB_IJNSB_IJlllEEESE_SX_EEESM_S1T_NS1K_6fusion15FusionCallbacksIS1O_NS1U_17LinearCombinationISM_fSM_fLNS_15FloatRoundStyleE2EEESL_S1R_JEEENSA_5SM1004TMEM4LOAD26SM100_TMEM_LOAD_16dp128b8xES15_S1F_NSA_17SM75_U32x4_LDSM_NENSA_21SM90_TMA_STORE_IM2COLES1F_NSA_17SM90_U32x4_STSM_NENSA_39AutoVectorizingCopyWithAssumedAlignmentILi128EEEEEEvvEEEEvNT_6ParamsE)
        .other          _ZN7cutlass13device_kernelINS_4conv6kernel13ConvUniversalINS1_16ConvProblemShapeILNS1_8OperatorE0ELi2EEENS1_10collective14CollectiveConvINS1_47MainloopSm100TmaUmmaWarpSpecializedImplicitGemmILS5_0ELi8ELi2ELi1ELi2EN4cute5tupleIJNSA_1CILi2EEENSC_ILi1EEESE_EEEEENSB_IJNSC_ILi64EEENSC_ILi128EEENSB_IJNSC_ILi32EEEEEEEEENS_10tfloat32_tESM_NSA_8TiledMMAINSA_8MMA_AtomIJNSA_17SM100_MMA_TF32_SSISM_SM_fLi64ELi128ELNSA_4UMMA5MajorE0ELSR_0ELNSQ_7ScaleInE0ELSS_0EEEEEENSA_6LayoutINSB_IJSE_SE_SE_EEENSB_IJNSC_ILi0EEESX_SX_EEEEENSB_IJNSA_10UnderscoreES10_S10_EEEEENS7_6detail27Sm100ImplicitGemmTileTraitsINSA_20SM90_TMA_LOAD_IM2COLENSA_14ComposedLayoutINSA_7SwizzleILi3ELi4ELi3EEENSA_18smem_ptr_flag_bitsILi32EEENSV_INSB_IJNSC_ILi8EEESJ_EEENSB_IJSJ_SE_EEEEEEEvEENS14_INSA_23SM90_TMA_LOAD_MULTICASTES1F_vEEEENS_8epilogue10collective18CollectiveEpilogueINS1K_23Sm100TmaWarpSpecializedILi4ELi2ELi16ELb1ELb0EEEJSL_NSB_IJNSV_ISH_SE_EENSV_ISJ_SE_EEEEESM_NSB_IJNSB_IJlllEEESE_SX_EEESM_S1T_NS1K_6fusion15FusionCallbacksIS1O_NS1U_17LinearCombinationISM_fSM_fLNS_15FloatRoundStyleE2EEESL_S1R_JEEENSA_5SM1004TMEM4LOAD26SM100_TMEM_LOAD_16dp128b8xES15_S1F_NSA_17SM75_U32x4_LDSM_NENSA_21SM90_TMA_STORE_IM2COLES1F_NSA_17SM90_U32x4_STSM_NENSA_39AutoVectorizingCopyWithAssumedAlignmentILi128EEEEEEvvEEEEvNT_6ParamsE,@"STO_CUDA_ENTRY STV_DEFAULT"
_ZN7cutlass13device_kernelINS_4conv6kernel13ConvUniversalINS1_16ConvProblemShapeILNS1_8OperatorE0ELi2EEENS1_10collective14CollectiveConvINS1_47MainloopSm100TmaUmmaWarpSpecializedImplicitGemmILS5_0ELi8ELi2ELi1ELi2EN4cute5tupleIJNSA_1CILi2EEENSC_ILi1EEESE_EEEEENSB_IJNSC_ILi64EEENSC_ILi128EEENSB_IJNSC_ILi32EEEEEEEEENS_10tfloat32_tESM_NSA_8TiledMMAINSA_8MMA_AtomIJNSA_17SM100_MMA_TF32_SSISM_SM_fLi64ELi128ELNSA_4UMMA5MajorE0ELSR_0ELNSQ_7ScaleInE0ELSS_0EEEEEENSA_6LayoutINSB_IJSE_SE_SE_EEENSB_IJNSC_ILi0EEESX_SX_EEEEENSB_IJNSA_10UnderscoreES10_S10_EEEEENS7_6detail27Sm100ImplicitGemmTileTraitsINSA_20SM90_TMA_LOAD_IM2COLENSA_14ComposedLayoutINSA_7SwizzleILi3ELi4ELi3EEENSA_18smem_ptr_flag_bitsILi32EEENSV_INSB_IJNSC_ILi8EEESJ_EEENSB_IJSJ_SE_EEEEEEEvEENS14_INSA_23SM90_TMA_LOAD_MULTICASTES1F_vEEEENS_8epilogue10collective18CollectiveEpilogueINS1K_23Sm100TmaWarpSpecializedILi4ELi2ELi16ELb1ELb0EEEJSL_NSB_IJNSV_ISH_SE_EENSV_ISJ_SE_EEEEESM_NSB_IJNSB_IJlllEEESE_SX_EEESM_S1T_NS1K_6fusion15FusionCallbacksIS1O_NS1U_17LinearCombinationISM_fSM_fLNS_15FloatRoundStyleE2EEESL_S1R_JEEENSA_5SM1004TMEM4LOAD26SM100_TMEM_LOAD_16dp128b8xES15_S1F_NSA_17SM75_U32x4_LDSM_NENSA_21SM90_TMA_STORE_IM2COLES1F_NSA_17SM90_U32x4_STSM_NENSA_39AutoVectorizingCopyWithAssumedAlignmentILi128EEEEEEvvEEEEvNT_6ParamsE:
[----:B------:R-:W1:Y:S01]  /*0000*/  LDC R1, c[0x0][0x37c] ;  /* 0x0000df00ff017b82 */ /* 0x000e620000000800 */
[----:B------:R-:W2:Y:S01]  /*0010*/  S2R R60, SR_TID.X ;  /* 0x00000000003c7919 */ /* 0x000ea20000002100 */
[----:B------:R-:W3:Y:S01]  /*0020*/  LDCU.64 UR8, c[0x0][0x890] ;  /* 0x00011200ff0877ac */ /* 0x000ee20008000a00 */
[----:B-1----:R-:W-:Y:S01]  /*0030*/  VIADD R1, R1, 0xfffffff8 ;  /* 0xfffffff801017836 */ /* 0x002fe20000000000 */
[----:B------:R-:W-:Y:S02]  /*0040*/  PRMT R61, RZ, 0x7610, R61 ;  /* 0x00007610ff3d7816 */ /* 0x000fe4000000003d */
[----:B------:R-:W-:Y:S01]  /*0050*/  ELECT P3, URZ, PT ;  /* 0x0000000000ff782f */ /* 0x000fe20003860000 */
[----:B---3--:R-:W-:-:S04]  /*0060*/  UISETP.NE.U32.AND UP0, UPT, UR8, URZ, UPT ;  /* 0x000000ff0800728c */ /* 0x008fc8000bf05070 */
[----:B------:R-:W-:Y:S01]  /*0070*/  UISETP.NE.AND.EX UP0, UPT, UR9, URZ, UPT, UP0 ;  /* 0x000000ff0900728c */ /* 0x000fe2000bf05300 */
[----:B--2---:R-:W-:-:S05]  /*0080*/  SHF.R.U32.HI R62, RZ, 0x5, R60 ;  /* 0x00000005ff3e7819 */ /* 0x004fca000001163c */
[----:B------:R-:W1:Y:S02]  /*0090*/  SHFL.IDX PT, R0, R62, RZ, 0x1f ;  /* 0x00001fff3e007589 */ /* 0x000e6400000e0000 */
[----:B-1----:R-:W-:Y:S01]  /*00a0*/  R2UR UR18, R0 ;  /* 0x00000000001272ca */ /* 0x002fe200000e0000 */
[----:B------:R-:W-:-:S14]  /*00b0*/  BRA.U UP0, `(.L_x_0) ;  /* 0x0000000100307547 */ /* 0x000fdc000b800000 */
[----:B------:R-:W1:Y:S02]  /*00c0*/  LDCU.64 UR4, c[0x0][0x888] ;  /* 0x00011100ff0477ac */ /* 0x000e640008000a00 */
[----:B-1----:R-:W-:-:S04]  /*00d0*/  UISETP.NE.U32.AND UP0, UPT, UR4, URZ, UPT ;  /* 0x000000ff0400728c */ /* 0x002fc8000bf05070 */
[----:B------:R-:W-:-:S09]  /*00e0*/  UISETP.NE.AND.EX UP0, UPT, UR5, URZ, UPT, UP0 ;  /* 0x000000ff0500728c */ /* 0x000fd2000bf05300 */
[----:B------:R-:W-:Y:S05]  /*00f0*/  BRA.U !UP0, `(.L_x_1) ;  /* 0x0000000108147547 */ /* 0x000fea000b800000 */
[----:B------:R-:W1:Y:S01]  /*0100*/  LDC.64 R2, c[0x0][0x888] ;  /* 0x00022200ff027b82 */ /* 0x000e620000000a00 */
[----:B------:R-:W1:Y:S02]  /*0110*/  LDCU.64 UR4, c[0x0][0x358] ;  /* 0x00006b00ff0477ac */ /* 0x000e640008000a00 */
[----:B-1----:R1:W5:Y:S01]  /*0120*/  LDG.E R27, desc[UR4][R2.64] ;  /* 0x00000004021b7981 */ /* 0x002362000c1e1900 */
[----:B------:R-:W-:Y:S01]  /*0130*/  HFMA2 R61, -RZ, RZ, 0, 5.9604644775390625e-08 ;  /* 0x00000001ff3d7431 */ /* 0x000fe200000001ff */
[----:B------:R-:W-:Y:S05]  /*0140*/  BRA `(.L_x_0) ;  /* 0x00000000000c7947 */ /* 0x000fea0003800000 */
.L_x_1:
[----:B------:R-:W1:Y:S01]  /*0150*/  LDCU UR4, c[0x0][0x880] ;  /* 0x00011000ff0477ac */ /* 0x000e620008000800 */
[----:B------:R-:W-:Y:S01]  /*0160*/  HFMA2 R61, -RZ, RZ, 0, 5.9604644775390625e-08 ;  /* 0x00000001ff3d7431 */ /* 0x000fe200000001ff */
[----:B-1----:R-:W-:-:S07]  /*0170*/  MOV R27, UR4 ;  /* 0x00000004001b7c02 */ /* 0x002fce0008000f00 */
.L_x_0:
[----:B------:R-:W2:Y:S02]  /*0180*/  LDCU.64 UR4, c[0x0][0x8b0] ;  /* 0x00011600ff0477ac */ /* 0x000ea40008000a00 */
[----:B--2---:R-:W-:-:S04]  /*0190*/  UISETP.NE.U32.AND UP0, UPT, UR4, URZ, UPT ;  /* 0x000000ff0400728c */ /* 0x004fc8000bf05070 */
[----:B------:R-:W-:-:S09]  /*01a0*/  UISETP.NE.AND.EX UP0, UPT, UR5, URZ, UPT, UP0 ;  /* 0x000000ff0500728c */ /* 0x000fd2000bf05300 */
[----:B------:R-:W-:Y:S05]  /*01b0*/  BRA.U UP0, `(.L_x_2) ;  /* 0x0000000100287547 */ /* 0x000fea000b800000 */
[----:B------:R-:W2:Y:S02]  /*01c0*/  LDCU.64 UR4, c[0x0][0x8a8] ;  /* 0x00011500ff0477ac */ /* 0x000ea40008000a00 */
[----:B--2---:R-:W-:-:S04]  /*01d0*/  UISETP.NE.U32.AND UP0, UPT, UR4, URZ, UPT ;  /* 0x000000ff0400728c */ /* 0x004fc8000bf05070 */
[----:B------:R-:W-:-:S09]  /*01e0*/  UISETP.NE.AND.EX UP0, UPT, UR5, URZ, UPT, UP0 ;  /* 0x000000ff0500728c */ /* 0x000fd2000bf05300 */
[----:B------:R-:W-:Y:S05]  /*01f0*/  BRA.U !UP0, `(.L_x_3) ;  /* 0x0000000108107547 */ /* 0x000fea000b800000 */
[----:B------:R-:W2:Y:S01]  /*0200*/  LDC.64 R24, c[0x0][0x8a8] ;  /* 0x00022a00ff187b82 */ /* 0x000ea20000000a00 */
[----:B------:R-:W2:Y:S02]  /*0210*/  LDCU.64 UR4, c[0x0][0x358] ;  /* 0x00006b00ff0477ac */ /* 0x000ea40008000a00 */
[----:B--2---:R2:W5:Y:S01]  /*0220*/  LDG.E R24, desc[UR4][R24.64] ;  /* 0x0000000418187981 */ /* 0x004562000c1e1900 */
[----:B------:R-:W-:Y:S05]  /*0230*/  BRA `(.L_x_2) ;  /* 0x0000000000087947 */ /* 0x000fea0003800000 */
.L_x_3:
[----:B------:R-:W2:Y:S02]  /*0240*/  LDCU UR4, c[0x0][0x8a0] ;  /* 0x00011400ff0477ac */ /* 0x000ea40008000800 */
[----:B--2---:R-:W-:Y:S02]  /*0250*/  MOV R24, UR4 ;  /* 0x0000000400187c02 */ /* 0x004fe40008000f00 */
.L_x_2:
[----:B------:R-:W-:Y:S01]  /*0260*/  IMAD.U32 R0, RZ, RZ, UR18 ;  /* 0x00000012ff007e24 */ /* 0x000fe2000f8e00ff */
[----:B------:R-:W-:Y:S04]  /*0270*/  BSSY.RECONVERGENT B0, `(.L_x_4) ;  /* 0x000000c000007945 */ /* 0x000fe80003800200 */
[C---:B------:R-:W-:Y:S02]  /*0280*/  ISETP.NE.OR P1, PT, R0.reuse, 0x1, !P3 ;  /* 0x000000010000780c */ /* 0x040fe40005f25670 */
[----:B------:R-:W-:-:S11]  /*0290*/  ISETP.NE.OR P0, PT, R0, 0x3, !P3 ;  /* 0x000000030000780c */ /* 0x000fd60005f05670 */
[----:B------:R-:W-:Y:S05]  /*02a0*/  @P1 BRA `(.L_x_5) ;  /* 0x0000000000201947 */ /* 0x000fea0003800000 */
[----:B------:R-:W3:Y:S02]  /*02b0*/  LDCU.64 UR4, c[0x0][0x348] ;  /* 0x00006900ff0477ac */ /* 0x000ee40008000a00 */
[----:B---3--:R-:W-:Y:S02]  /*02c0*/  UIADD3 UR6, UP1, UPT, UR4, 0x80, URZ ;  /* 0x0000008004067890 */ /* 0x008fe4000ff3e0ff */
[----:B------:R-:W-:Y:S02]  /*02d0*/  UIADD3 UR4, UP0, UPT, UR4, 0x180, URZ ;  /* 0x0000018004047890 */ /* 0x000fe4000ff1e0ff */
[----:B------:R-:W-:Y:S02]  /*02e0*/  UIADD3.X UR7, UPT, UPT, URZ, UR5, URZ, UP1, !UPT ;  /* 0x00000005ff077290 */ /* 0x000fe40008ffe4ff */
[----:B------:R-:W-:-:S07]  /*02f0*/  UIADD3.X UR5, UPT, UPT, URZ, UR5, URZ, UP0, !UPT ;  /* 0x00000005ff057290 */ /* 0x000fce00087fe4ff */
[----:B------:R3:W-:Y:S02]  /*0300*/  UTMACCTL.PF [UR6] ;  /* 0x00000000060079b9 */ /* 0x0007e40008040000 */
[----:B------:R3:W-:Y:S02]  /*0310*/  UTMACCTL.PF [UR4] ;  /* 0x00000000040079b9 */ /* 0x0007e40008040000 */
[----:B---3--:R-:W-:Y:S01]  /*0320*/  NOP ;  /* 0x0000000000007918 */ /* 0x008fe20000000000 */
.L_x_5:
[----:B------:R-:W-:Y:S05]  /*0330*/  BSYNC.RECONVERGENT B0 ;  /* 0x0000000000007941 */ /* 0x000fea0003800200 */
.L_x_4:
[----:B------:R-:W-:Y:S04]  /*0340*/  BSSY.RECONVERGENT B0, `(.L_x_6) ;  /* 0x000000a000007945 */ /* 0x000fe80003800200 */
        /* <DEDUP_REMOVED lines=9> */
.L_x_7:
[----:B------:R-:W-:Y:S05]  /*03e0*/  BSYNC.RECONVERGENT B0 ;  /* 0x0000000000007941 */ /* 0x000fea0003800200 */
.L_x_6:
[----:B------:R-:W3:Y:S01]  /*03f0*/  LDCU.64 UR4, c[0x0][0x888] ;  /* 0x00011100ff0477ac */ /* 0x000ee20008000a00 */
[----:B------:R-:W-:Y:S02]  /*0400*/  UISETP.EQ.U32.AND UP2, UPT, UR8, URZ, UPT ;  /* 0x000000ff0800728c */ /* 0x000fe4000bf42070 */
[----:B------:R-:W-:Y:S02]  /*0410*/  UPLOP3.LUT UP3, UPT, UPT, UPT, UPT, 0x80, 0x8 ;  /* 0x000000000008789c */ /* 0x000fe40003f6f070 */
[----:B---3--:R-:W-:-:S04]  /*0420*/  UISETP.NE.U32.AND UP0, UPT, UR4, URZ, UPT ;  /* 0x000000ff0400728c */ /* 0x008fc8000bf05070 */
[----:B------:R-:W-:-:S04]  /*0430*/  UISETP.NE.AND.EX UP1, UPT, UR5, URZ, UPT, UP0 ;  /* 0x000000ff0500728c */ /* 0x000fc8000bf25300 */
[----:B------:R-:W-:-:S04]  /*0440*/  UISETP.EQ.OR.EX UP4, UPT, UR9, URZ, !UP1, UP2 ;  /* 0x000000ff0900728c */ /* 0x000fc8000cf82720 */
[----:B------:R-:W-:-:S06]  /*0450*/  UP2UR UR4, UPR, URZ, 0x10 ;  /* 0x00000010ff047883 */ /* 0x000fcc0008000000 */
[----:B------:R-:W-:Y:S01]  /*0460*/  MOV R71, UR4 ;  /* 0x0000000400477c02 */ /* 0x000fe20008000f00 */
[----:B------:R-:W-:Y:S06]  /*0470*/  BRA.U !UP4, `(.L_x_8) ;  /* 0x000000010c207547 */ /* 0x000fec000b800000 */
[----:B------:R-:W-:Y:S01]  /*0480*/  UISETP.NE.U32.AND UP2, UPT, UR8, URZ, UPT ;  /* 0x000000ff0800728c */ /* 0x000fe2000bf45070 */
[----:B-----5:R-:W-:Y:S01]  /*0490*/  FSETP.NEU.AND P0, PT, R27, RZ, PT ;  /* 0x000000ff1b00720b */ /* 0x020fe20003f0d000 */
[----:B------:R-:W-:Y:S02]  /*04a0*/  USEL UR4, URZ, 0xffffffff, UP1 ;  /* 0xffffffffff047887 */ /* 0x000fe40008800000 */
[----:B------:R-:W-:-:S10]  /*04b0*/  UISETP.NE.AND.EX UP2, UPT, UR9, URZ, UPT, UP2 ;  /* 0x000000ff0900728c */ /* 0x000fd4000bf45320 */
[----:B------:R-:W-:Y:S01]  /*04c0*/  VOTEU.ANY UP0, P0 ;  /* 0x0000000000ff7886 */ /* 0x000fe20000000100 */
[----:B------:R-:W-:-:S04]  /*04d0*/  @!UP2 USEL UR4, URZ, 0xffffffff, UP0 ;  /* 0xffffffffff04a887 */ /* 0x000fc80008000000 */
[----:B------:R-:W-:-:S04]  /*04e0*/  ULOP3.LUT UR4, UR4, 0x1, URZ, 0xc0, !UPT ;  /* 0x0000000104047892 */ /* 0x000fc8000f8ec0ff */
[----:B------:R-:W-:-:S11]  /*04f0*/  UISETP.NE.U32.AND UP3, UPT, UR4, 0x1, UPT ;  /* 0x000000010400788c */ /* 0x000fd6000bf65070 */
.L_x_8:
[----:B-1----:R-:W1:Y:S02]  /*0500*/  SHFL.IDX PT, R2, R62, RZ, 0x1f ;  /* 0x00001fff3e027589 */ /* 0x002e6400000e0000 */
[----:B-1----:R-:W-:-:S13]  /*0510*/  ISETP.NE.AND P0, PT, R2, RZ, PT ;  /* 0x000000ff0200720c */ /* 0x002fda0003f05270 */
[----:B------:R-:W-:Y:S05]  /*0520*/  @P0 BRA `(.L_x_9) ;  /* 0x0000000000840947 */ /* 0x000fea0003800000 */
[----:B------:R-:W-:Y:S01]  /*0530*/  ELECT P0, URZ, PT ;  /* 0x0000000000ff782f */ /* 0x000fe20003800000 */
[----:B------:R-:W-:-:S12]  /*0540*/  BSSY.RECONVERGENT B0, `(.L_x_9) ;  /* 0x000001f000007945 */ /* 0x000fd80003800200 */
[----:B------:R-:W-:Y:S05]  /*0550*/  @!P0 BRA `(.L_x_10) ;  /* 0x0000000000748947 */ /* 0x000fea0003800000 */
[----:B------:R-:W1:Y:S01]  /*0560*/  S2UR UR4, SR_CgaCtaId ;  /* 0x00000000000479c3 */ /* 0x000e620000008800 */
[----:B------:R-:W-:Y:S01]  /*0570*/  UMOV UR5, 0x400 ;  /* 0x0000040000057882 */ /* 0x000fe20000000000 */
[----:B------:R-:W-:Y:S01]  /*0580*/  UMOV UR8, 0x1 ;  /* 0x0000000100087882 */ /* 0x000fe20000000000 */
[----:B------:R-:W-:Y:S01]  /*0590*/  UMOV UR6, 0x2 ;  /* 0x0000000200067882 */ /* 0x000fe20000000000 */
[----:B------:R-:W-:-:S04]  /*05a0*/  UIADD3 UR8, UPT, UPT, -UR8, 0x100000, URZ ;  /* 0x0010000008087890 */ /* 0x000fc8000fffe1ff */
[----:B------:R-:W-:Y:S02]  /*05b0*/  USHF.L.U32 UR9, UR8, 0xb, URZ ;  /* 0x0000000b08097899 */ /* 0x000fe400080006ff */
[----:B------:R-:W-:Y:S02]  /*05c0*/  USHF.L.U32 UR8, UR8, 0x1, URZ ;  /* 0x0000000108087899 */ /* 0x000fe400080006ff */
[----:B------:R-:W-:-:S04]  /*05d0*/  UIADD3 UR6, UPT, UPT, -UR6, 0x100000, URZ ;  /* 0x0010000006067890 */ /* 0x000fc8000fffe1ff */
[----:B------:R-:W-:Y:S02]  /*05e0*/  USHF.L.U32 UR7, UR6, 0xb, URZ ;  /* 0x0000000b06077899 */ /* 0x000fe400080006ff */
[----:B------:R-:W-:Y:S02]  /*05f0*/  USHF.L.U32 UR6, UR6, 0x1, URZ ;  /* 0x0000000106067899 */ /* 0x000fe400080006ff */
[----:B-1----:R-:W-:Y:S01]  /*0600*/  ULEA UR4, UR4, UR5, 0x18 ;  /* 0x0000000504047291 */ /* 0x002fe2000f8ec0ff */
[----:B------:R-:W1:Y:S11]  /*0610*/  FENCE.VIEW.ASYNC.S ;  /* 0x00000000000073c6 */ /* 0x000e760000000000 */
[----:B-1----:R1:W3:Y:S01]  /*0620*/  SYNCS.EXCH.64 URZ, [UR4], UR8 ;  /* 0x0000000804ff75b2 */ /* 0x0022e20008000100 */
[----:B------:R1:W4:Y:S01]  /*0630*/  SYNCS.EXCH.64 URZ, [UR4+0x40], UR6 ;  /* 0x0000400604ff75b2 */ /* 0x0003220008000100 */
[----:B------:R1:W1:Y:S01]  /*0640*/  SYNCS.EXCH.64 URZ, [UR4+0x8], UR8 ;  /* 0x0000080804ff75b2 */ /* 0x0002620008000100 */
        /* <DEDUP_REMOVED lines=13> */
[----:B------:R-:W-:Y:S01]  /*0720*/  NOP ;  /* 0x0000000000007918 */ /* 0x000fe20000000000 */
.L_x_10:
[----:B-1----:R-:W-:Y:S05]  /*0730*/  BSYNC.RECONVERGENT B0 ;  /* 0x0000000000007941 */ /* 0x002fea0003800200 */
.L_x_9:
[----:B------:R-:W1:Y:S01]  /*0740*/  SHFL.IDX PT, R2, R62, RZ, 0x1f ;  /* 0x00001fff3e027589 */ /* 0x000e6200000e0000 */
[----:B------:R-:W-:Y:S01]  /*0750*/  NOP ;  /* 0x0000000000007918 */ /* 0x000fe20000000000 */
[----:B-1----:R-:W-:-:S13]  /*0760*/  ISETP.NE.AND P0, PT, R2, 0x1, PT ;  /* 0x000000010200780c */ /* 0x002fda0003f05270 */
[----:B------:R-:W-:Y:S05]  /*0770*/  @P0 BRA `(.L_x_11) ;  /* 0x0000000000580947 */ /* 0x000fea0003800000 */
        /* <DEDUP_REMOVED lines=9> */
[----:B------:R-:W-:Y:S01]  /*0810*/  USHF.L.U32 UR6, UR6, 0x1, URZ ;  /* 0x0000000106067899 */ /* 0x000fe200080006ff */
[----:B------:R-:W-:Y:S01]  /*0820*/  ELECT P0, URZ, PT ;  /* 0x0000000000ff782f */ /* 0x000fe20003800000 */
[----:B-1----:R-:W-:Y:S01]  /*0830*/  ULEA UR4, UR4, UR5, 0x18 ;  /* 0x0000000504047291 */ /* 0x002fe2000f8ec0ff */
[----:B------:R-:W1:Y:S11]  /*0840*/  FENCE.VIEW.ASYNC.S ;  /* 0x00000000000073c6 */ /* 0x000e760000000000 */
[----:B-1----:R1:W1:Y:S01]  /*0850*/  SYNCS.EXCH.64 URZ, [UR4+0x80], UR8 ;  /* 0x0000800804ff75b2 */ /* 0x0022620008000100 */
        /* <DEDUP_REMOVED lines=8> */
.L_x_11:
[----:B------:R-:W2:Y:S01]  /*08e0*/  SHFL.IDX PT, R2, R62, RZ, 0x1f ;  /* 0x00001fff3e027589 */ /* 0x000ea200000e0000 */
[----:B------:R-:W-:Y:S01]  /*08f0*/  NOP ;  /* 0x0000000000007918 */ /* 0x000fe20000000000 */
[----:B--2---:R-:W-:-:S13]  /*0900*/  ISETP.NE.AND P0, PT, R2, 0x3, PT ;  /* 0x000000030200780c */ /* 0x004fda0003f05270 */
[----:B------:R-:W-:Y:S05]  /*0910*/  @P0 BRA `(.L_x_12) ;  /* 0x0000000000300947 */ /* 0x000fea0003800000 */
[----:B-1----:R-:W1:Y:S01]  /*0920*/  S2UR UR4, SR_CgaCtaId ;  /* 0x00000000000479c3 */ /* 0x002e620000008800 */
[----:B------:R-:W-:Y:S01]  /*0930*/  UMOV UR6, 0x400 ;  /* 0x0000040000067882 */ /* 0x000fe20000000000 */
[----:B------:R-:W-:Y:S01]  /*0940*/  UMOV UR5, 0x20 ;  /* 0x0000002000057882 */ /* 0x000fe20000000000 */
[----:B------:R-:W-:Y:S01]  /*0950*/  ELECT P0, URZ, PT ;  /* 0x0000000000ff782f */ /* 0x000fe20003800000 */
[----:B-1----:R-:W-:Y:S02]  /*0960*/  ULEA UR6, UR4, UR6, 0x18 ;  /* 0x0000000604067291 */ /* 0x002fe4000f8ec0ff */
[----:B------:R-:W-:-:S04]  /*0970*/  UIADD3 UR4, UPT, UPT, -UR5, 0x100000, URZ ;  /* 0x0010000005047890 */ /* 0x000fc8000fffe1ff */
[----:B------:R-:W-:Y:S02]  /*0980*/  USHF.L.U32 UR5, UR4, 0xb, URZ ;  /* 0x0000000b04057899 */ /* 0x000fe400080006ff */
[----:B------:R-:W-:Y:S01]  /*0990*/  USHF.L.U32 UR4, UR4, 0x1, URZ ;  /* 0x0000000104047899 */ /* 0x000fe200080006ff */
[----:B------:R-:W1:Y:S11]  /*09a0*/  FENCE.VIEW.ASYNC.S ;  /* 0x00000000000073c6 */ /* 0x000e760000000000 */
[----:B-1----:R2:W1:Y:S01]  /*09b0*/  SYNCS.EXCH.64 URZ, [UR6+0xc0], UR4 ;  /* 0x0000c00406ff75b2 */ /* 0x0024620008000100 */
[----:B------:R2:W1:Y:S02]  /*09c0*/  SYNCS.EXCH.64 URZ, [UR6+0xc8], UR4 ;  /* 0x0000c80406ff75b2 */ /* 0x0004640008000100 */
[----:B--2---:R-:W-:Y:S01]  /*09d0*/  NOP ;  /* 0x0000000000007918 */ /* 0x004fe20000000000 */
.L_x_12:
[----:B------:R-:W2:Y:S01]  /*09e0*/  SHFL.IDX PT, R2, R62, RZ, 0x1f ;  /* 0x00001fff3e027589 */ /* 0x000ea200000e0000 */
[----:B------:R-:W-:Y:S01]  /*09f0*/  NOP ;  /* 0x0000000000007918 */ /* 0x000fe20000000000 */
[----:B--2---:R-:W-:-:S13]  /*0a00*/  ISETP.NE.AND P0, PT, R2, 0x4, PT ;  /* 0x000000040200780c */ /* 0x004fda0003f05270 */
[----:B------:R-:W-:Y:S05]  /*0a10*/  @P0 BRA `(.L_x_13) ;  /* 0x0000000000440947 */ /* 0x000fea0003800000 */
[----:B-1----:R-:W1:Y:S01]  /*0a20*/  S2UR UR6, SR_CgaCtaId ;  /* 0x00000000000679c3 */ /* 0x002e620000008800 */
[----:B------:R-:W-:Y:S01]  /*0a30*/  UMOV UR4, 0x1e0 ;  /* 0x000001e000047882 */ /* 0x000fe20000000000 */
[----:B------:R-:W-:Y:S01]  /*0a40*/  UMOV UR5, 0x400 ;  /* 0x0000040000057882 */ /* 0x000fe20000000000 */
[----:B------:R-:W-:Y:S01]  /*0a50*/  USEL UR4, UR4, 0x1a0, UP3 ;  /* 0x000001a004047887 */ /* 0x000fe20009800000 */
[----:B------:R-:W-:Y:S01]  /*0a60*/  UMOV UR8, 0x1 ;  /* 0x0000000100087882 */ /* 0x000fe20000000000 */
[----:B------:R-:W-:Y:S01]  /*0a70*/  ELECT P0, URZ, PT ;  /* 0x0000000000ff782f */ /* 0x000fe20003800000 */
[----:B------:R-:W-:-:S04]  /*0a80*/  UIADD3 UR8, UPT, UPT, -UR8, 0x100000, URZ ;  /* 0x0010000008087890 */ /* 0x000fc8000fffe1ff */
[----:B------:R-:W-:Y:S02]  /*0a90*/  USHF.L.U32 UR9, UR8, 0xb, URZ ;  /* 0x0000000b08097899 */ /* 0x000fe400080006ff */
[----:B------:R-:W-:Y:S02]  /*0aa0*/  USHF.L.U32 UR8, UR8, 0x1, URZ ;  /* 0x0000000108087899 */ /* 0x000fe400080006ff */
[----:B-1----:R-:W-:Y:S02]  /*0ab0*/  ULEA UR6, UR6, UR5, 0x18 ;  /* 0x0000000506067291 */ /* 0x002fe4000f8ec0ff */
[----:B------:R-:W-:-:S04]  /*0ac0*/  UIADD3 UR4, UPT, UPT, -UR4, 0x100000, URZ ;  /* 0x0010000004047890 */ /* 0x000fc8000fffe1ff */
[----:B------:R-:W-:Y:S02]  /*0ad0*/  USHF.L.U32 UR5, UR4, 0xb, URZ ;  /* 0x0000000b04057899 */ /* 0x000fe400080006ff */
[----:B------:R-:W-:Y:S01]  /*0ae0*/  USHF.L.U32 UR4, UR4, 0x1, URZ ;  /* 0x0000000104047899 */ /* 0x000fe200080006ff */
[----:B------:R-:W1:Y:S03]  /*0af0*/  FENCE.VIEW.ASYNC.S ;  /* 0x00000000000073c6 */ /* 0x000e660000000000 */
[----:B-1----:R2:W1:Y:S08]  /*0b00*/  SYNCS.EXCH.64 URZ, [UR6+0xd0], UR8 ;  /* 0x0000d00806ff75b2 */ /* 0x0024700008000100 */
[----:B------:R2:W1:Y:S02]  /*0b10*/  SYNCS.EXCH.64 URZ, [UR6+0xd8], UR4 ;  /* 0x0000d80406ff75b2 */ /* 0x0004640008000100 */
[----:B--2---:R-:W-:Y:S01]  /*0b20*/  NOP ;  /* 0x0000000000007918 */ /* 0x004fe20000000000 */
.L_x_13:
[----:B------:R-:W2:Y:S01]  /*0b30*/  SHFL.IDX PT, R2, R62, RZ, 0x1f ;  /* 0x00001fff3e027589 */ /* 0x000ea200000e0000 */
[----:B------:R-:W-:Y:S01]  /*0b40*/  NOP ;  /* 0x0000000000007918 */ /* 0x000fe20000000000 */
[----:B--2---:R-:W-:-:S13]  /*0b50*/  ISETP.NE.AND P0, PT, R2, 0x5, PT ;  /* 0x000000050200780c */ /* 0x004fda0003f05270 */
[----:B------:R-:W-:Y:S05]  /*0b60*/  @P0 BRA `(.L_x_14) ;  /* 0x0000000000480947 */ /* 0x000fea0003800000 */
[----:B------:R-:W2:Y:S01]  /*0b70*/  S2UR UR5, SR_CgaCtaId ;  /* 0x00000000000579c3 */ /* 0x000ea20000008800 */
[----:B-1----:R-:W-:Y:S01]  /*0b80*/  UMOV UR4, 0x400 ;  /* 0x0000040000047882 */ /* 0x002fe20000000000 */
        /* <DEDUP_REMOVED lines=9> */
[----:B--2---:R-:W-:Y:S01]  /*0c20*/  ULEA UR4, UR5, UR4, 0x18 ;  /* 0x0000000405047291 */ /* 0x004fe2000f8ec0ff */
[----:B------:R-:W1:Y:S11]  /*0c30*/  FENCE.VIEW.ASYNC.S ;  /* 0x00000000000073c6 */ /* 0x000e760000000000 */
[----:B-1----:R2:W1:Y:S01]  /*0c40*/  SYNCS.EXCH.64 URZ, [UR4+0xe0], UR8 ;  /* 0x0000e00804ff75b2 */ /* 0x0024620008000100 */
[----:B------:R2:W1:Y:S01]  /*0c50*/  SYNCS.EXCH.64 URZ, [UR4+0xf0], UR6 ;  /* 0x0000f00604ff75b2 */ /* 0x0004620008000100 */
[----:B------:R2:W1:Y:S01]  /*0c60*/  SYNCS.EXCH.64 URZ, [UR4+0xe8], UR8 ;  /* 0x0000e80804ff75b2 */ /* 0x0004620008000100 */
[----:B------:R2:W1:Y:S02]  /*0c70*/  SYNCS.EXCH.64 URZ, [UR4+0xf8], UR6 ;  /* 0x0000f80604ff75b2 */ /* 0x0004640008000100 */
[----:B--2---:R-:W-:Y:S01]  /*0c80*/  NOP ;  /* 0x0000000000007918 */ /* 0x004fe20000000000 */
.L_x_14:
[----:B-1----:R-:W1:Y:S01]  /*0c90*/  LDCU UR4, c[0x0][0x36c] ;  /* 0x00006d80ff0477ac */ /* 0x002e620008000800 */
[----:B------:R-:W-:Y:S01]  /*0ca0*/  ISETP.NE.OR P3, PT, R0, 0x2, !P3 ;  /* 0x000000020000780c */ /* 0x000fe20005f65670 */
[----:B------:R-:W-:Y:S01]  /*0cb0*/  NOP ;  /* 0x0000000000007918 */ /* 0x000fe20000000000 */
[----:B------:R-:W-:Y:S01]  /*0cc0*/  LOP3.LUT R2, R60, 0x1f, RZ, 0xc0, !PT ;  /* 0x0000001f3c027812 */ /* 0x000fe200078ec0ff */
[----:B------:R-:W-:Y:S02]  /*0cd0*/  UISETP.NE.AND UP4, UPT, UR18, 0x2, UPT ;  /* 0x000000021200788c */ /* 0x000fe4000bf85270 */
[----:B------:R-:W-:Y:S02]  /*0ce0*/  UISETP.NE.AND UP5, UPT, UR18, URZ, UPT ;  /* 0x000000ff1200728c */ /* 0x000fe4000bfa5270 */
[----:B-1----:R-:W-:-:S09]  /*0cf0*/  UISETP.EQ.U32.AND UP6, UPT, UR4, 0x1, UPT ;  /* 0x000000010400788c */ /* 0x002fd2000bfc2070 */
[----:B------:R-:W-:Y:S05]  /*0d00*/  BRA.U !UP6, `(.L_x_15) ;  /* 0x000000010e087547 */ /* 0x000fea000b800000 */
[----:B---34-:R-:W-:Y:S01]  /*0d10*/  UCGABAR_ARV ;  /* 0x00000000000079c7 */ /* 0x018fe20008000000 */
[----:B------:R-:W-:Y:S05]  /*0d20*/  BRA `(.L_x_16) ;  /* 0x0000000000047947 */ /* 0x000fea0003800000 */
.L_x_15:
[----:B---34-:R-:W-:Y:S01]  /*0d30*/  NOP ;  /* 0x0000000000007918 */ /* 0x018fe20000000000 */
.L_x_16:
[----:B------:R-:W1:Y:S01]  /*0d40*/  S2UR UR50, SR_CTAID.X ;  /* 0x00000000003279c3 */ /* 0x000e620000002500 */
[----:B------:R-:W-:-:S05]  /*0d50*/  CS2R.32 R70, SR_CgaSize ;  /* 0x0000000000467805 */ /* 0x000fca0000008a00 */
[----:B------:R-:W-:-:S05]  /*0d60*/  IMAD R70, R70, -0xa0, RZ ;  /* 0xffffff6046467824 */ /* 0x000fca00078e02ff */
[----:B------:R-:W-:-:S14]  /*0d70*/  R2UR UR5, R70 ;  /* 0x00000000460572ca */ /* 0x000fdc00000e0000 */
[----:B------:R-:W2:Y:S01]  /*0d80*/  LDCU UR5, c[0x0][UR5+0x2b0] ;  /* 0x00005600050577ac */ /* 0x000ea20008000800 */
[----:B------:R-:W-:-:S05]  /*0d90*/  CS2R.32 R70, SR_CgaSize ;  /* 0x0000000000467805 */ /* 0x000fca0000008a00 */
[----:B------:R-:W-:-:S05]  /*0da0*/  IMAD R70, R70, -0xa0, RZ ;  /* 0xffffff6046467824 */ /* 0x000fca00078e02ff */
[----:B------:R-:W-:-:S14]  /*0db0*/  R2UR UR4, R70 ;  /* 0x00000000460472ca */ /* 0x000fdc00000e0000 */
[----:B------:R-:W3:Y:S01]  /*0dc0*/  LDCU UR4, c[0x0][UR4+0x2b4] ;  /* 0x00005680040477ac */ /* 0x000ee20008000800 */
[----:B------:R-:W4:Y:S01]  /*0dd0*/  S2UR UR20, SR_CTAID.Y ;  /* 0x00000000001479c3 */ /* 0x000f220000002600 */
[----:B------:R-:W-:-:S05]  /*0de0*/  CS2R.32 R70, SR_CgaSize ;  /* 0x0000000000467805 */ /* 0x000fca0000008a00 */
[----:B------:R-:W-:-:S05]  /*0df0*/  IMAD R70, R70, -0xa0, RZ ;  /* 0xffffff6046467824 */ /* 0x000fca00078e02ff */
[----:B------:R-:W-:-:S14]  /*0e00*/  R2UR UR7, R70 ;  /* 0x00000000460772ca */ /* 0x000fdc00000e0000 */
[----:B------:R-:W3:Y:S01]  /*0e10*/  LDCU UR7, c[0x0][UR7+0x2a0] ;  /* 0x00005400070777ac */ /* 0x000ee20008000800 */
[----:B------:R-:W-:-:S05]  /*0e20*/  CS2R.32 R70, SR_CgaSize ;  /* 0x0000000000467805 */ /* 0x000fca0000008a00 */
[----:B------:R-:W-:-:S05]  /*0e30*/  IMAD R70, R70, -0xa0, RZ ;  /* 0xffffff6046467824 */ /* 0x000fca00078e02ff */
[----:B------:R-:W-:-:S14]  /*0e40*/  R2UR UR8, R70 ;  /* 0x00000000460872ca */ /* 0x000fdc00000e0000 */
[----:B------:R-:W3:Y:S01]  /*0e50*/  LDCU UR8, c[0x0][UR8+0x2a4] ;  /* 0x00005480080877ac */ /* 0x000ee20008000800 */
[----:B------:R-:W3:Y:S01]  /*0e60*/  S2UR UR9, SR_CgaCtaId ;  /* 0x00000000000979c3 */ /* 0x000ee20000008800 */
[----:B------:R-:W3:Y:S01]  /*0e70*/  LDCU UR19, c[0x0][0xb24] ;  /* 0x00016480ff1377ac */ /* 0x000ee20008000800 */
[----:B------:R-:W3:Y:S01]  /*0e80*/  LDCU UR39, c[0x0][0xb24] ;  /* 0x00016480ff2777ac */ /* 0x000ee20008000800 */
[----:B-1----:R-:W-:Y:S01]  /*0e90*/  I2FP.F32.U32 R3, UR50 ;  /* 0x0000003200037c45 */ /* 0x002fe20008201000 */
[----:B------:R-:W1:Y:S04]  /*0ea0*/  LDCU UR23, c[0x0][0xb30] ;  /* 0x00016600ff1777ac */ /* 0x000e680008000800 */
[----:B--2---:R-:W-:Y:S01]  /*0eb0*/  FMUL R3, R3, UR5 ;  /* 0x0000000503037c20 */ /* 0x004fe20008400000 */
[----:B----4-:R-:W-:-:S05]  /*0ec0*/  I2FP.F32.U32 R0, UR20 ;  /* 0x0000001400007c45 */ /* 0x010fca0008201000 */
[----:B------:R-:W2:Y:S01]  /*0ed0*/  F2I.U32.TRUNC.NTZ R3, R3 ;  /* 0x0000000300037305 */ /* 0x000ea2000020f000 */
[----:B---3--:R-:W-:Y:S01]  /*0ee0*/  FMUL R0, R0, UR4 ;  /* 0x0000000400007c20 */ /* 0x008fe20008400000 */
[----:B------:R-:W-:-:S06]  /*0ef0*/  USHF.L.U32 UR5, UR9, 0xb, URZ ;  /* 0x0000000b09057899 */ /* 0x000fcc00080006ff */
[----:B------:R-:W3:Y:S01]  /*0f00*/  F2I.U32.TRUNC.NTZ R0, R0 ;  /* 0x0000000000007305 */ /* 0x000ee2000020f000 */
[----:B------:R-:W-:Y:S01]  /*0f10*/  ULOP3.LUT UR36, UR5, 0x800, URZ, 0xc0, !UPT ;  /* 0x0000080005247892 */ /* 0x000fe2000f8ec0ff */
[----:B--2---:R-:W-:Y:S02]  /*0f20*/  R2UR UR4, R3 ;  /* 0x00000000030472ca */ /* 0x004fe400000e0000 */
[----:B---3--:R-:W-:Y:S02]  /*0f30*/  R2UR UR6, R0 ;  /* 0x00000000000672ca */ /* 0x008fe400000e0000 */
[----:B------:R-:W-:-:S09]  /*0f40*/  PRMT R0, RZ, 0x7610, R0 ;  /* 0x00007610ff007816 */ /* 0x000fd20000000000 */
[----:B------:R-:W-:-:S04]  /*0f50*/  UIADD3 UR5, UPT, UPT, -UR4, URZ, URZ ;  /* 0x000000ff04057290 */ /* 0x000fc8000fffe1ff */
[----:B------:R-:W-:Y:S02]  /*0f60*/  UIMAD UR5, UR7, UR5, UR50 ;  /* 0x00000005070572a4 */ /* 0x000fe4000f8e0232 */
[----:B------:R-:W-:-:S04]  /*0f70*/  UIADD3 UR4, UPT, UPT, -UR6, URZ, URZ ;  /* 0x000000ff06047290 */ /* 0x000fc8000fffe1ff */
[----:B------:R-:W-:Y:S01]  /*0f80*/  IMAD.U32 R70, RZ, RZ, UR5 ;  /* 0x00000005ff467e24 */ /* 0x000fe2000f8e00ff */
[----:B------:R-:W-:-:S06]  /*0f90*/  UIMAD UR4, UR8, UR4, UR20 ;  /* 0x00000004080472a4 */ /* 0x000fcc000f8e0214 */
[----:B------:R-:W-:Y:S01]  /*0fa0*/  IMAD.U32 R69, RZ, RZ, UR4 ;  /* 0x00000004ff457e24 */ /* 0x000fe2000f8e00ff */
[----:B-1----:R-:W-:Y:S06]  /*0fb0*/  BRA.U UP5, `(.L_x_17) ;  /* 0x00000001052c7547 */ /* 0x002fec000b800000 */
[----:B------:R-:W-:Y:S02]  /*0fc0*/  R2UR UR4, R69 ;  /* 0x00000000450472ca */ /* 0x000fe400000e0000 */
[----:B------:R-:W-:-:S11]  /*0fd0*/  R2UR UR6, R70 ;  /* 0x00000000460672ca */ /* 0x000fd600000e0000 */
[----:B------:R-:W-:-:S04]  /*0fe0*/  UISETP.NE.AND UP0, UPT, UR4, URZ, UPT ;  /* 0x000000ff0400728c */ /* 0x000fc8000bf05270 */
[----:B------:R-:W-:-:S04]  /*0ff0*/  UISETP.EQ.OR UP0, UPT, UR6, URZ, !UP0 ;  /* 0x000000ff0600728c */ /* 0x000fc8000c702670 */
[----:B------:R-:W-:Y:S02]  /*1000*/  USEL UR5, URZ, 0x1, !UP0 ;  /* 0x00000001ff057887 */ /* 0x000fe4000c000000 */
[----:B------:R-:W-:-:S04]  /*1010*/  UISETP.NE.AND UP0, UPT, UR4, URZ, UPT ;  /* 0x000000ff0400728c */ /* 0x000fc8000bf05270 */
[----:B------:R-:W-:Y:S02]  /*1020*/  USEL UR4, URZ, 0x2, UP0 ;  /* 0x00000002ff047887 */ /* 0x000fe40008000000 */
[----:B------:R-:W-:-:S04]  /*1030*/  UISETP.NE.AND UP0, UPT, UR6, 0x1, UPT ;  /* 0x000000010600788c */ /* 0x000fc8000bf05270 */
[----:B------:R-:W-:-:S04]  /*1040*/  USEL UR4, UR4, 0x2, UP0 ;  /* 0x0000000204047887 */ /* 0x000fc80008000000 */
[----:B------:R-:W-:-:S06]  /*1050*/  UIADD3 UR4, UPT, UPT, UR5, UR4, URZ ;  /* 0x0000000405047290 */ /* 0x000fcc000fffe0ff */
[----:B------:R-:W-:-:S07]  /*1060*/  IMAD.U32 R0, RZ, RZ, UR4 ;  /* 0x00000004ff007e24 */ /* 0x000fce000f8e00ff */
.L_x_17:
[----:B------:R-:W1:Y:S01]  /*1070*/  S2UR UR51, SR_CTAID.Z ;  /* 0x00000000003379c3 */ /* 0x000e620000002700 */
[----:B------:R-:W-:-:S09]  /*1080*/  UISETP.GE.AND UP0, UPT, UR19, 0x1, UPT ;  /* 0x000000011300788c */ /* 0x000fd2000bf06270 */
[----:B------:R-:W-:Y:S05]  /*1090*/  BRA.U !UP0, `(.L_x_18) ;  /* 0x0000000108d47547 */ /* 0x000fea000b800000 */
[----:B------:R-:W2:Y:S01]  /*10a0*/  LDCU.128 UR12, c[0x0][0xb10] ;  /* 0x00016200ff0c77ac */ /* 0x000ea20008000c00 */
[----:B------:R-:W3:Y:S01]  /*10b0*/  LDCU UR21, c[0x0][0xb0c] ;  /* 0x00016180ff1577ac */ /* 0x000ee20008000800 */
[----:B------:R-:W4:Y:S01]  /*10c0*/  LDCU UR6, c[0x0][0x370] ;  /* 0x00006e00ff0677ac */ /* 0x000f220008000800 */
[----:B------:R-:W1:Y:S01]  /*10d0*/  LDCU UR7, c[0x0][0x374] ;  /* 0x00006e80ff0777ac */ /* 0x000e620008000800 */
[----:B------:R-:W1:Y:S01]  /*10e0*/  LDCU UR22, c[0x0][0xb20] ;  /* 0x00016400ff1677ac */ /* 0x000e620008000800 */
[----:B--2---:R-:W-:Y:S02]  /*10f0*/  UIMAD.WIDE.U32 UR4, UR50, UR12, URZ ;  /* 0x0000000c320472a5 */ /* 0x004fe4000f8e00ff */
[----:B---3--:R-:W-:Y:S01]  /*1100*/  UISETP.NE.AND UP0, UPT, UR21, 0x1, UPT ;  /* 0x000000011500788c */ /* 0x008fe2000bf05270 */
[----:B------:R-:W2:Y:S01]  /*1110*/  LDCU.64 UR8, c[0x0][0xb28] ;  /* 0x00016500ff0877ac */ /* 0x000ea20008000a00 */
[----:B----4-:R-:W-:-:S03]  /*1120*/  UIMAD.WIDE.U32 UR10, UR6, UR12, URZ ;  /* 0x0000000c060a72a5 */ /* 0x010fc6000f8e00ff */
[----:B------:R-:W-:Y:S01]  /*1130*/  UMOV UR4, UR5 ;  /* 0x0000000500047c82 */ /* 0x000fe20008000000 */
[----:B------:R-:W-:Y:S02]  /*1140*/  UISETP.NE.AND UP2, UPT, UR19, 0x1, UPT ;  /* 0x000000011300788c */ /* 0x000fe4000bf45270 */
[----:B------:R-:W-:Y:S01]  /*1150*/  USHF.R.U32.HI UR4, URZ, UR13, UR4 ;  /* 0x0000000dff047299 */ /* 0x000fe20008011604 */
[----:B------:R-:W-:Y:S01]  /*1160*/  UMOV UR10, UR11 ;  /* 0x0000000b000a7c82 */ /* 0x000fe20008000000 */
[----:B------:R-:W-:Y:S02]  /*1170*/  UIMAD.WIDE.U32 UR16, UR20, UR15, URZ ;  /* 0x0000000f141072a5 */ /* 0x000fe4000f8e00ff */
[----:B------:R-:W-:Y:S02]  /*1180*/  USEL UR5, UR50, UR4, !UP0 ;  /* 0x0000000432057287 */ /* 0x000fe4000c000000 */
[----:B------:R-:W-:Y:S02]  /*1190*/  @UP0 USHF.R.U32.HI UR6, URZ, UR13, UR10 ;  /* 0x0000000dff060299 */ /* 0x000fe4000801160a */
[----:B------:R-:W-:-:S02]  /*11a0*/  UISETP.NE.AND UP0, UPT, UR14, 0x1, UPT ;  /* 0x000000010e00788c */ /* 0x000fc4000bf05270 */
[----:B-1----:R-:W-:Y:S02]  /*11b0*/  UIMAD.WIDE.U32 UR10, UR7, UR15, URZ ;  /* 0x0000000f070a72a5 */ /* 0x002fe4000f8e00ff */
[----:B--2---:R-:W-:Y:S01]  /*11c0*/  UIMAD.WIDE.U32 UR12, UR6, UR8, URZ ;  /* 0x00000008060c72a5 */ /* 0x004fe2000f8e00ff */
[----:B------:R-:W-:Y:S02]  /*11d0*/  UMOV UR4, UR17 ;  /* 0x0000001100047c82 */ /* 0x000fe40008000000 */
[----:B------:R-:W-:Y:S02]  /*11e0*/  USHF.R.U32.HI UR4, URZ, UR22, UR4 ;  /* 0x00000016ff047299 */ /* 0x000fe40008011604 */
[----:B------:R-:W-:Y:S02]  /*11f0*/  UMOV UR10, UR11 ;  /* 0x0000000b000a7c82 */ /* 0x000fe40008000000 */
[----:B------:R-:W-:Y:S01]  /*1200*/  UMOV UR12, UR13 ;  /* 0x0000000d000c7c82 */ /* 0x000fe20008000000 */
[----:B------:R-:W-:-:S02]  /*1210*/  @UP0 USHF.R.U32.HI UR7, URZ, UR22, UR10 ;  /* 0x00000016ff070299 */ /* 0x000fc4000801160a */
[----:B------:R-:W-:Y:S02]  /*1220*/  USEL UR4, UR20, UR4, !UP0 ;  /* 0x0000000414047287 */ /* 0x000fe4000c000000 */
[----:B------:R-:W-:Y:S02]  /*1230*/  UIMAD.WIDE.U32 UR10, UR7, UR8, URZ ;  /* 0x00000008070a72a5 */ /* 0x000fe4000f8e00ff */
[----:B------:R-:W-:Y:S02]  /*1240*/  @UP2 USHF.R.U32.HI UR6, URZ, UR9, UR12 ;  /* 0x00000009ff062299 */ /* 0x000fe4000801160c */
[----:B------:R-:W-:-:S03]  /*1250*/  UIMAD.WIDE.U32 UR12, UR4, UR8, URZ ;  /* 0x00000008040c72a5 */ /* 0x000fc6000f8e00ff */
[----:B------:R-:W-:Y:S02]  /*1260*/  UMOV UR10, UR11 ;  /* 0x0000000b000a7c82 */ /* 0x000fe40008000000 */
[----:B------:R-:W-:Y:S02]  /*1270*/  @UP2 USHF.R.U32.HI UR7, URZ, UR9, UR10 ;  /* 0x00000009ff072299 */ /* 0x000fe4000801160a */
[----:B------:R-:W-:Y:S02]  /*1280*/  UIMAD UR10, UR6, UR19, URZ ;  /* 0x00000013060a72a4 */ /* 0x000fe4000f8e02ff */
[----:B------:R-:W-:-:S04]  /*1290*/  UIMAD UR7, UR7, UR19, URZ ;  /* 0x00000013070772a4 */ /* 0x000fc8000f8e02ff */
[----:B------:R-:W-:-:S03]  /*12a0*/  UISETP.GE.AND UP0, UPT, UR4, UR7, UPT ;  /* 0x000000070400728c */ /* 0x000fc6000bf06270 */
[----:B------:R-:W-:Y:S01]  /*12b0*/  UMOV UR7, UR13 ;  /* 0x0000000d00077c82 */ /* 0x000fe20008000000 */
[----:B------:R-:W-:Y:S02]  /*12c0*/  UISETP.GE.OR UP0, UPT, UR5, UR10, UP0 ;  /* 0x0000000a0500728c */ /* 0x000fe40008706670 */
[----:B------:R-:W-:Y:S02]  /*12d0*/  UIMAD.WIDE.U32 UR10, UR5, UR8, URZ ;  /* 0x00000008050a72a5 */ /* 0x000fe4000f8e00ff */
[----:B------:R-:W-:Y:S02]  /*12e0*/  USHF.R.U32.HI UR7, URZ, UR9, UR7 ;  /* 0x00000009ff077299 */ /* 0x000fe40008011607 */
[----:B------:R-:W-:Y:S02]  /*12f0*/  UIADD3 UR10, UPT, UPT, -UR4, URZ, URZ ;  /* 0x000000ff040a7290 */ /* 0x000fe4000fffe1ff */
[----:B------:R-:W-:Y:S02]  /*1300*/  USEL UR7, UR4, UR7, !UP2 ;  /* 0x0000000704077287 */ /* 0x000fe4000d000000 */
[----:B------:R-:W-:Y:S01]  /*1310*/  UIMAD UR10, UR14, UR10, UR20 ;  /* 0x0000000a0e0a72a4 */ /* 0x000fe2000f8e0214 */
[----:B------:R-:W-:Y:S01]  /*1320*/  @!UP0 UMOV UR8, UR11 ;  /* 0x0000000b00088c82 */ /* 0x000fe20008000000 */
[----:B------:R-:W-:-:S02]  /*1330*/  UIADD3 UR11, UPT, UPT, -UR5, URZ, URZ ;  /* 0x000000ff050b7290 */ /* 0x000fc4000fffe1ff */
[----:B------:R-:W-:Y:S02]  /*1340*/  @!UP0 USHF.R.U32.HI UR8, URZ, UR9, UR8 ;  /* 0x00000009ff088299 */ /* 0x000fe40008011608 */
[----:B------:R-:W-:Y:S02]  /*1350*/  UIADD3 UR9, UPT, UPT, -UR7, URZ, URZ ;  /* 0x000000ff07097290 */ /* 0x000fe4000fffe1ff */
[----:B------:R-:W-:Y:S02]  /*1360*/  @!UP0 USEL UR8, UR5, UR8, !UP2 ;  /* 0x0000000805088287 */ /* 0x000fe4000d000000 */
[----:B------:R-:W-:Y:S02]  /*1370*/  UIMAD UR9, UR19, UR9, UR4 ;  /* 0x00000009130972a4 */ /* 0x000fe4000f8e0204 */
[----:B------:R-:W-:Y:S02]  /*1380*/  @!UP0 UIADD3 UR7, UPT, UPT, UR7, -UR8, URZ ;  /* 0x8000000807078290 */ /* 0x000fe4000fffe0ff */
[----:B------:R-:W-:-:S02]  /*1390*/  @!UP0 UIMAD UR6, UR9, UR6, UR8 ;  /* 0x00000006090682a4 */ /* 0x000fc4000f8e0208 */
[----:B------:R-:W-:Y:S02]  /*13a0*/  @!UP0 UIMAD UR4, UR7, UR19, UR5 ;  /* 0x00000013070482a4 */ /* 0x000fe4000f8e0205 */
[----:B------:R-:W-:Y:S02]  /*13b0*/  UIMAD UR50, UR21, UR11, UR50 ;  /* 0x0000000b153272a4 */ /* 0x000fe4000f8e0232 */
[----:B------:R-:W-:Y:S01]  /*13c0*/  UIMAD UR20, UR4, UR14, UR10 ;  /* 0x0000000e041472a4 */ /* 0x000fe2000f8e020a */
[----:B------:R-:W-:Y:S02]  /*13d0*/  @!UP0 UMOV UR5, UR6 ;  /* 0x0000000600058c82 */ /* 0x000fe40008000000 */
[----:B------:R-:W-:-:S12]  /*13e0*/  UIMAD UR50, UR5, UR21, UR50 ;  /* 0x00000015053272a4 */ /* 0x000fd8000f8e0232 */
.L_x_18:
[----:B------:R-:W-:-:S09]  /*13f0*/  UISETP.NE.AND UP0, UPT, UR23, 0x1, UPT ;  /* 0x000000011700788c */ /* 0x000fd2000bf05270 */
[----:B------:R-:W-:Y:S05]  /*1400*/  BRA.U UP0, `(.L_x_19) ;  /* 0x0000000100447547 */ /* 0x000fea000b800000 */
[----:B------:R-:W2:Y:S01]  /*1410*/  LDCU.128 UR8, c[0x0][0xb10] ;  /* 0x00016200ff0877ac */ /* 0x000ea20008000c00 */
[----:B------:R-:W3:Y:S01]  /*1420*/  LDCU UR12, c[0x0][0xb0c] ;  /* 0x00016180ff0c77ac */ /* 0x000ee20008000800 */
[----:B------:R-:W4:Y:S01]  /*1430*/  LDCU UR13, c[0x0][0xb20] ;  /* 0x00016400ff0d77ac */ /* 0x000f220008000800 */
[----:B--2---:R-:W-:Y:S02]  /*1440*/  UIMAD.WIDE.U32 UR4, UR50, UR8, URZ ;  /* 0x00000008320472a5 */ /* 0x004fe4000f8e00ff */
[----:B------:R-:W-:Y:S02]  /*1450*/  UIMAD.WIDE.U32 UR6, UR20, UR11, URZ ;  /* 0x0000000b140672a5 */ /* 0x000fe4000f8e00ff */
[----:B---3--:R-:W-:-:S03]  /*1460*/  UISETP.NE.AND UP0, UPT, UR12, 0x1, UPT ;  /* 0x000000010c00788c */ /* 0x008fc6000bf05270 */
[----:B------:R-:W-:Y:S02]  /*1470*/  UMOV UR4, UR5 ;  /* 0x0000000500047c82 */ /* 0x000fe40008000000 */
[----:B------:R-:W-:-:S04]  /*1480*/  USHF.R.U32.HI UR4, URZ, UR9, UR4 ;  /* 0x00000009ff047299 */ /* 0x000fc80008011604 */
[----:B------:R-:W-:Y:S02]  /*1490*/  USEL UR5, UR50, UR4, !UP0 ;  /* 0x0000000432057287 */ /* 0x000fe4000c000000 */
[----:B------:R-:W-:Y:S01]  /*14a0*/  UISETP.NE.AND UP0, UPT, UR10, 0x1, UPT ;  /* 0x000000010a00788c */ /* 0x000fe2000bf05270 */
[----:B------:R-:W-:Y:S02]  /*14b0*/  UMOV UR4, UR7 ;  /* 0x0000000700047c82 */ /* 0x000fe40008000000 */
[----:B----4-:R-:W-:-:S04]  /*14c0*/  USHF.R.U32.HI UR4, URZ, UR13, UR4 ;  /* 0x0000000dff047299 */ /* 0x010fc80008011604 */
[----:B------:R-:W-:-:S04]  /*14d0*/  USEL UR4, UR20, UR4, !UP0 ;  /* 0x0000000414047287 */ /* 0x000fc8000c000000 */
[----:B------:R-:W-:Y:S02]  /*14e0*/  UIADD3 UR6, UPT, UPT, UR5, -UR4, URZ ;  /* 0x8000000405067290 */ /* 0x000fe4000fffe0ff */
[----:B------:R-:W-:Y:S02]  /*14f0*/  UIADD3 UR4, UPT, UPT, -UR5, UR4, URZ ;  /* 0x0000000405047290 */ /* 0x000fe4000fffe1ff */
[----:B------:R-:W-:Y:S02]  /*1500*/  UIMAD UR20, UR6, UR10, UR20 ;  /* 0x0000000a061472a4 */ /* 0x000fe4000f8e0214 */
[----:B------:R-:W-:-:S12]  /*1510*/  UIMAD UR50, UR4, UR12, UR50 ;  /* 0x0000000c043272a4 */ /* 0x000fd8000f8e0232 */
.L_x_19:
[----:B------:R-:W-:Y:S01]  /*1520*/  UISETP.NE.AND UP0, UPT, UR18, 0x2, UPT ;  /* 0x000000021200788c */ /* 0x000fe2000bf05270 */
[----:B------:R-:W-:Y:S09]  /*1530*/  BRA.U !UP6, `(.L_x_20) ;  /* 0x000000010e0c7547 */ /* 0x000ff2000b800000 */
[----:B------:R-:W-:Y:S01]  /*1540*/  UCGABAR_WAIT ;  /* 0x0000000000007dc7 */ /* 0x000fe20008000000 */
[----:B------:R-:W-:Y:S01]  /*1550*/  CCTL.IVALL ;  /* 0x00000000ff00798f */ /* 0x000fe20002000000 */
[----:B------:R-:W-:Y:S05]  /*1560*/  BRA `(.L_x_21) ;  /* 0x0000000000047947 */ /* 0x000fea0003800000 */
.L_x_20:
[----:B------:R-:W-:Y:S06]  /*1570*/  BAR.SYNC.DEFER_BLOCKING 0x0 ;  /* 0x0000000000007b1d */ /* 0x000fec0000010000 */
.L_x_21:
[----:B------:R-:W-:Y:S05]  /*1580*/  BRA.U UP0, `(.L_x_22) ;  /* 0x0000001900447547 */ /* 0x000fea000b800000 */
[----:B------:R-:W2:Y:S01]  /*1590*/  LDCU UR5, c[0x0][0x388] ;  /* 0x00007100ff0577ac */ /* 0x000ea20008000800 */
[----:B------:R-:W3:Y:S01]  /*15a0*/  S2UR UR7, SR_CgaCtaId ;  /* 0x00000000000779c3 */ /* 0x000ee20000008800 */
[----:B------:R-:W-:Y:S01]  /*15b0*/  PLOP3.LUT P1, PT, PT, PT, UP3, 0x80, 0x8 ;  /* 0x000000000008781c */ /* 0x000fe20003f2f038 */
[----:B------:R-:W-:Y:S01]  /*15c0*/  IMAD.MOV.U32 R3, RZ, RZ, 0x1 ;  /* 0x00000001ff037424 */ /* 0x000fe200078e00ff */
[----:B------:R-:W4:Y:S01]  /*15d0*/  LDCU UR6, c[0x0][0x38c] ;  /* 0x00007180ff0677ac */ /* 0x000f220008000800 */
[----:B------:R-:W-:Y:S01]  /*15e0*/  ISETP.EQ.OR P2, PT, R2, RZ, P3 ;  /* 0x000000ff0200720c */ /* 0x000fe20001f42670 */
[----:B------:R-:W-:Y:S01]  /*15f0*/  IMAD.MOV.U32 R2, RZ, RZ, RZ ;  /* 0x000000ffff027224 */ /* 0x000fe200078e00ff */
[----:B------:R-:W-:Y:S01]  /*1600*/  PLOP3.LUT P1, PT, P1, PT, PT, 0x8, 0x80 ;  /* 0x000000000080781c */ /* 0x000fe20000f2e170 */
[----:B-1----:R-:W1:Y:S01]  /*1610*/  LDCU UR51, c[0x0][0x390] ;  /* 0x00007200ff3377ac */ /* 0x002e620008000800 */
[----:B------:R-:W-:Y:S01]  /*1620*/  UMOV UR24, 0x400 ;  /* 0x0000040000187882 */ /* 0x000fe20000000000 */
[----:B------:R-:W-:-:S02]  /*1630*/  USHF.L.U32 UR36, UR36, 0x2, URZ ;  /* 0x0000000224247899 */ /* 0x000fc400080006ff */
[----:B------:R-:W-:Y:S02]  /*1640*/  UISETP.NE.AND UP1, UPT, UR18, URZ, UPT ;  /* 0x000000ff1200728c */ /* 0x000fe4000bf25270 */
[----:B------:R-:W-:Y:S02]  /*1650*/  USEL UR32, URZ, 0x1, UP4 ;  /* 0x00000001ff207887 */ /* 0x000fe4000a000000 */
[----:B--2---:R-:W-:Y:S01]  /*1660*/  UIADD3 UR5, UPT, UPT, UR5, 0x1f, URZ ;  /* 0x0000001f05057890 */ /* 0x004fe2000fffe0ff */
[----:B------:R-:W2:Y:S03]  /*1670*/  LDCU UR49, c[0x0][0x370] ;  /* 0x00006e00ff3177ac */ /* 0x000ea60008000800 */
[----:B------:R-:W-:Y:S02]  /*1680*/  USHF.R.S32.HI UR4, URZ, 0x1f, UR5 ;  /* 0x0000001fff047899 */ /* 0x000fe40008011405 */
[----:B---3--:R-:W-:-:S02]  /*1690*/  ULEA UR24, UR7, UR24, 0x18 ;  /* 0x0000001807187291 */ /* 0x008fc4000f8ec0ff */
[----:B------:R-:W-:Y:S02]  /*16a0*/  ULEA.HI UR4, UR4, UR5, URZ, 0x5 ;  /* 0x0000000504047291 */ /* 0x000fe4000f8f28ff */
[----:B------:R-:W-:Y:S02]  /*16b0*/  USHF.L.U32 UR5, UR7, 0x6, URZ ;  /* 0x0000000607057899 */ /* 0x000fe400080006ff */
[----:B------:R-:W-:Y:S02]  /*16c0*/  USHF.R.S32.HI UR4, URZ, 0x5, UR4 ;  /* 0x00000005ff047899 */ /* 0x000fe40008011404 */
[----:B------:R-:W-:Y:S02]  /*16d0*/  ULOP3.LUT UR53, UR5, 0x40, URZ, 0xe2, !UPT ;  /* 0x0000004005357892 */ /* 0x000fe4000f8ee2ff */
[----:B----4-:R-:W-:Y:S01]  /*16e0*/  UIMAD UR4, UR4, UR6, URZ ;  /* 0x00000006040472a4 */ /* 0x010fe2000f8e02ff */
[----:B------:R-:W3:Y:S03]  /*16f0*/  LDCU.64 UR34, c[0x0][0x348] ;  /* 0x00006900ff2277ac */ /* 0x000ee60008000a00 */
[----:B-1----:R-:W-:Y:S01]  /*1700*/  UIMAD UR51, UR4, UR51, URZ ;  /* 0x00000033043372a4 */ /* 0x002fe2000f8e02ff */
[----:B------:R-:W1:Y:S03]  /*1710*/  LDCU UR48, c[0x0][0x374] ;  /* 0x00006e80ff3077ac */ /* 0x000e660008000800 */
[----:B------:R-:W-:-:S02]  /*1720*/  UISETP.NE.AND UP2, UPT, UR51, URZ, UPT ;  /* 0x000000ff3300728c */ /* 0x000fc4000bf45270 */
[----:B------:R-:W-:Y:S02]  /*1730*/  UISETP.LT.U32.AND UP0, UPT, UR51, 0x8, UPT ;  /* 0x000000083300788c */ /* 0x000fe4000bf01070 */
[----:B------:R-:W-:Y:S02]  /*1740*/  USEL UR32, UR32, 0x2, UP1 ;  /* 0x0000000220207887 */ /* 0x000fe40008800000 */
[----:B------:R-:W-:Y:S02]  /*1750*/  USEL UR4, UR51, 0x8, UP0 ;  /* 0x0000000833047887 */ /* 0x000fe40008000000 */
[----:B------:R-:W-:Y:S02]  /*1760*/  UIADD3 UR37, UPT, UPT, UR24, 0x18800, UR36 ;  /* 0x0001880018257890 */ /* 0x000fe4000fffe024 */
[----:B------:R-:W-:Y:S02]  /*1770*/  UIADD3 UR5, UPT, UPT, UR4, -0x1, URZ ;  /* 0xffffffff04057890 */ /* 0x000fe4000fffe0ff */
[----:B------:R-:W-:-:S02]  /*1780*/  @!UP2 UIADD3 UR5, UPT, UPT, UR4, URZ, URZ ;  /* 0x000000ff0405a290 */ /* 0x000fc4000fffe0ff */
[----:B------:R-:W-:Y:S02]  /*1790*/  UIADD3 UR47, UPT, UPT, UR51, -UR4, URZ ;  /* 0x80000004332f7290 */ /* 0x000fe4000fffe0ff */
[----:B------:R-:W-:Y:S01]  /*17a0*/  UIADD3 UR52, UPT, UPT, UR5, 0x1, URZ ;  /* 0x0000000105347890 */ /* 0x000fe2000fffe0ff */
[----:B------:R-:W-:Y:S01]  /*17b0*/  UMOV UR25, URZ ;  /* 0x000000ff00197c82 */ /* 0x000fe20008000000 */
[----:B------:R-:W-:Y:S01]  /*17c0*/  UMOV UR30, URZ ;  /* 0x000000ff001e7c82 */ /* 0x000fe20008000000 */
[----:B-123--:R-:W-:-:S09]  /*17d0*/  UMOV UR33, URZ ;  /* 0x000000ff00217c82 */ /* 0x00efd20008000000 */
.L_x_40:
[----:B------:R-:W-:Y:S01]  /*17e0*/  ULEA UR4, UR25, UR24, 0x3 ;  /* 0x0000001819047291 */ /* 0x000fe2000f8e18ff */
[----:B------:R-:W-:Y:S01]  /*17f0*/  SHF.L.U32 R0, R3, 0x1f, RZ ;  /* 0x0000001f03007819 */ /* 0x000fe200000006ff */
[----:B------:R-:W-:Y:S02]  /*1800*/  UISETP.NE.AND UP0, UPT, UR51, URZ, UPT ;  /* 0x000000ff3300728c */ /* 0x000fe4000bf05270 */
[----:B------:R-:W-:Y:S02]  /*1810*/  ULEA UR19, UR20, UR53, 0x7 ;  /* 0x0000003514137291 */ /* 0x000fe4000f8e38ff */
[----:B------:R-:W-:Y:S01]  /*1820*/  USHF.L.U32 UR38, UR50, 0x6, URZ ;  /* 0x0000000632267899 */ /* 0x000fe200080006ff */
[----:B------:R-:W-:Y:S02]  /*1830*/  UMOV UR23, URZ ;  /* 0x000000ff00177c82 */ /* 0x000fe40008000000 */
[----:B------:R1:W2:Y:S01]  /*1840*/  SYNCS.PHASECHK.TRANS64.TRYWAIT P0, [UR4+0x40], R0 ;  /* 0x00004000ff0075a7 */ /* 0x0002a20008001104 */
[----:B------:R-:W-:Y:S01]  /*1850*/  UMOV UR21, URZ ;  /* 0x000000ff00157c82 */ /* 0x000fe20008000000 */
[----:B------:R-:W-:Y:S01]  /*1860*/  UMOV UR20, URZ ;  /* 0x000000ff00147c82 */ /* 0x000fe20008000000 */
[----:B------:R-:W-:Y:S06]  /*1870*/  BRA.U !UP0, `(.L_x_23) ;  /* 0x0000000508587547 */ /* 0x000fec000b800000 */
[----:B------:R-:W3:Y:S01]  /*1880*/  LDCU.128 UR8, c[0x0][0x480] ;  /* 0x00009000ff0877ac */ /* 0x000ee20008000c00 */
[----:B------:R-:W4:Y:S01]  /*1890*/  LDCU.64 UR12, c[0x0][0x490] ;  /* 0x00009200ff0c77ac */ /* 0x000f220008000a00 */
[----:B------:R-:W1:Y:S01]  /*18a0*/  LDCU.64 UR20, c[0x0][0x4b0] ;  /* 0x00009600ff1477ac */ /* 0x000e620008000a00 */
[----:B------:R-:W1:Y:S01]  /*18b0*/  LDCU.64 UR16, c[0x0][0x4d0] ;  /* 0x00009a00ff1077ac */ /* 0x000e620008000a00 */
[----:B------:R-:W1:Y:S01]  /*18c0*/  LDCU UR45, c[0x0][0x390] ;  /* 0x00007200ff2d77ac */ /* 0x000e620008000800 */
[----:B---3--:R-:W-:Y:S02]  /*18d0*/  UIMAD.WIDE.U32 UR4, UR38, UR9, URZ ;  /* 0x00000009260472a5 */ /* 0x008fe4000f8e00ff */
[----:B------:R-:W-:Y:S01]  /*18e0*/  UISETP.NE.AND UP0, UPT, UR8, 0x1, UPT ;  /* 0x000000010800788c */ /* 0x000fe2000bf05270 */
[----:B------:R-:W3:Y:S04]  /*18f0*/  LDCU UR46, c[0x0][0x38c] ;  /* 0x00007180ff2e77ac */ /* 0x000ee80008000800 */
[----:B------:R-:W-:Y:S01]  /*1900*/  UMOV UR4, UR5 ;  /* 0x0000000500047c82 */ /* 0x000fe20008000000 */
[----:B------:R-:W1:Y:S01]  /*1910*/  LDCU.64 UR14, c[0x0][0x4b8] ;  /* 0x00009700ff0e77ac */ /* 0x000e620008000a00 */
[----:B------:R-:W-:-:S02]  /*1920*/  USHF.R.U32.HI UR6, URZ, UR10, UR4 ;  /* 0x0000000aff067299 */ /* 0x000fc40008011604 */
[----:B------:R-:W-:Y:S02]  /*1930*/  UIADD3 UR33, UPT, UPT, UR52, UR30, URZ ;  /* 0x0000001e34217290 */ /* 0x000fe4000fffe0ff */
[----:B------:R-:W-:Y:S02]  /*1940*/  USEL UR6, UR38, UR6, !UP0 ;  /* 0x0000000626067287 */ /* 0x000fe4000c000000 */
[----:B------:R-:W-:Y:S02]  /*1950*/  UISETP.NE.AND UP0, UPT, UR11, 0x1, UPT ;  /* 0x000000010b00788c */ /* 0x000fe4000bf05270 */
[----:B----4-:R-:W-:Y:S02]  /*1960*/  UIMAD.WIDE.U32 UR4, UR6, UR12, URZ ;  /* 0x0000000c060472a5 */ /* 0x010fe4000f8e00ff */
[----:B------:R-:W-:Y:S01]  /*1970*/  UIADD3 UR7, UPT, UPT, -UR6, URZ, URZ ;  /* 0x000000ff06077290 */ /* 0x000fe2000fffe1ff */
[----:B------:R-:W-:-:S03]  /*1980*/  UMOV UR23, URZ ;  /* 0x000000ff00177c82 */ /* 0x000fc60008000000 */
[----:B------:R-:W-:Y:S01]  /*1990*/  UIMAD UR7, UR8, UR7, UR38 ;  /* 0x00000007080772a4 */ /* 0x000fe2000f8e0226 */
[----:B------:R-:W-:Y:S02]  /*19a0*/  UMOV UR4, UR5 ;  /* 0x0000000500047c82 */ /* 0x000fe40008000000 */
[----:B------:R-:W-:Y:S02]  /*19b0*/  USHF.R.U32.HI UR13, URZ, UR13, UR4 ;  /* 0x0000000dff0d7299 */ /* 0x000fe40008011604 */
[----:B------:R-:W4:Y:S02]  /*19c0*/  LDCU.64 UR4, c[0x0][0x4d8] ;  /* 0x00009b00ff0477ac */ /* 0x000f240008000a00 */
[----:B------:R-:W-:-:S04]  /*19d0*/  USEL UR13, UR6, UR13, !UP0 ;  /* 0x0000000d060d7287 */ /* 0x000fc8000c000000 */
[----:B------:R-:W-:-:S04]  /*19e0*/  UIADD3 UR12, UPT, UPT, -UR13, URZ, URZ ;  /* 0x000000ff0d0c7290 */ /* 0x000fc8000fffe1ff */
[----:B------:R-:W-:Y:S02]  /*19f0*/  UIMAD UR12, UR11, UR12, UR6 ;  /* 0x0000000c0b0c72a4 */ /* 0x000fe4000f8e0206 */
[----:B-1----:R-:W-:Y:S02]  /*1a00*/  UIMAD UR11, UR7, UR20, UR16 ;  /* 0x00000014070b72a4 */ /* 0x002fe4000f8e0210 */
[----:B------:R-:W-:Y:S01]  /*1a10*/  UIMAD UR12, UR12, UR21, UR17 ;  /* 0x000000150c0c72a4 */ /* 0x000fe2000f8e0211 */
[----:B------:R-:W-:Y:S01]  /*1a20*/  UMOV UR6, UR25 ;  /* 0x0000001900067c82 */ /* 0x000fe20008000000 */
[----:B------:R-:W-:Y:S01]  /*1a30*/  UMOV UR20, URZ ;  /* 0x000000ff00147c82 */ /* 0x000fe20008000000 */
[----:B---3--:R-:W-:-:S09]  /*1a40*/  UMOV UR21, URZ ;  /* 0x000000ff00157c82 */ /* 0x008fd20008000000 */
.L_x_29:
[----:B------:R-:W-:Y:S01]  /*1a50*/  @!P3 MOV R4, 0x6000 ;  /* 0x000060000004b802 */ /* 0x000fe20000000f00 */
[----:B------:R-:W-:Y:S01]  /*1a60*/  ULEA UR9, UR6, UR24, 0x3 ;  /* 0x0000001806097291 */ /* 0x000fe2000f8e18ff */
[----:B-12---:R-:W-:Y:S11]  /*1a70*/  @P0 BRA `(.L_x_24) ;  /* 0x00000000000c0947 */ /* 0x006ff60003800000 */
[----:B------:R-:W-:Y:S04]  /*1a80*/  SHF.L.U32 R5, R3, 0x1f, RZ ;  /* 0x0000001f03057819 */ /* 0x000fe800000006ff */
[----:B------:R-:W1:Y:S02]  /*1a90*/  SYNCS.PHASECHK.TRANS64.TRYWAIT P0, [UR9+0x40], R5 ;  /* 0x00004005ff0075a7 */ /* 0x000e640008001109 */
[----:B-1----:R-:W-:Y:S05]  /*1aa0*/  @!P0 BRA `(.L_x_25) ;  /* 0x0000007000f48947 */ /* 0x002fea0003800000 */
.L_x_24:
[----:B------:R2:W-:Y:S01]  /*1ab0*/  @!P3 SYNCS.ARRIVE.TRANS64 RZ, [UR9], R4 ;  /* 0x00000004ffffb9a7 */ /* 0x0005e20008000009 */
[----:B------:R-:W-:Y:S04]  /*1ac0*/  ULOP3.LUT UR7, UR32, 0x2, URZ, 0xfc, !UPT ;  /* 0x0000000220077892 */ /* 0x000fe8000f8efcff */
[----:B------:R-:W-:Y:S09]  /*1ad0*/  UISETP.NE.AND UP0, UPT, UR7, 0x2, UPT ;  /* 0x000000020700788c */ /* 0x000ff2000bf05270 */
[----:B------:R-:W-:Y:S05]  /*1ae0*/  BRA.U UP0, `(.L_x_26) ;  /* 0x0000000100047547 */ /* 0x000fea000b800000 */
[----:B----4-:R-:W-:Y:S05]  /*1af0*/  BPT.TRAP 0x1 ;  /* 0x000000040000795c */ /* 0x010fea0000300000 */
.L_x_26:
[----:B------:R-:W-:Y:S04]  /*1b00*/  BSSY.RECONVERGENT B0, `(.L_x_27) ;  /* 0x0000003000007945 */ /* 0x000fe80003800200 */
[----:B------:R-:W-:Y:S05]  /*1b10*/  @P2 BRA `(.L_x_28) ;  /* 0x0000000000042947 */ /* 0x000fea0003800000 */
[----:B----4-:R-:W-:Y:S05]  /*1b20*/  BPT.TRAP 0x1 ;  /* 0x000000040000795c */ /* 0x010fea0000300000 */
.L_x_28:
[----:B----4-:R-:W-:Y:S05]  /*1b30*/  BSYNC.RECONVERGENT B0 ;  /* 0x0000000000007941 */ /* 0x010fea0003800200 */
.L_x_27:
[----:B------:R-:W-:Y:S02]  /*1b40*/  UIADD3 UR7, UPT, UPT, UR6, 0x1, URZ ;  /* 0x0000000106077890 */ /* 0x000fe4000fffe0ff */
[----:B------:R-:W-:Y:S02]  /*1b50*/  ULEA UR16, UR6, UR36, 0xe ;  /* 0x0000002406107291 */ /* 0x000fe4000f8e70ff */
[----:B------:R-:W-:Y:S02]  /*1b60*/  UISETP.NE.AND UP0, UPT, UR7, 0x8, UPT ;  /* 0x000000080700788c */ /* 0x000fe4000bf05270 */
[----:B------:R-:W-:Y:S02]  /*1b70*/  UIADD3 UR28, UP1, UPT, UR34, 0x80, URZ ;  /* 0x00000080221c7890 */ /* 0x000fe4000ff3e0ff */
[----:B------:R-:W-:Y:S02]  /*1b80*/  USEL UR8, URZ, 0x1, UP0 ;  /* 0x00000001ff087887 */ /* 0x000fe40008000000 */
[----:B------:R-:W-:Y:S02]  /*1b90*/  USEL UR25, UR7, URZ, UP0 ;  /* 0x000000ff07197287 */ /* 0x000fe40008000000 */
[----:B------:R-:W-:Y:S02]  /*1ba0*/  USHF.L.U32 UR10, UR23, 0x5, URZ ;  /* 0x00000005170a7899 */ /* 0x000fe400080006ff */
[----:B------:R-:W-:Y:S01]  /*1bb0*/  ULEA UR7, UR25, UR24, 0x3 ;  /* 0x0000001819077291 */ /* 0x000fe2000f8e18ff */
[----:B------:R-:W-:Y:S01]  /*1bc0*/  LOP3.LUT R3, R3, UR8, RZ, 0x3c, !PT ;  /* 0x0000000803037c12 */ /* 0x000fe2000f8e3cff */
[----:B------:R-:W-:Y:S02]  /*1bd0*/  ULEA UR8, UR6, UR24, 0xd ;  /* 0x0000001806087291 */ /* 0x000fe4000f8e68ff */
[----:B------:R-:W-:Y:S01]  /*1be0*/  UIADD3.X UR29, UPT, UPT, URZ, UR35, URZ, UP1, !UPT ;  /* 0x00000023ff1d7290 */ /* 0x000fe20008ffe4ff */
[----:B-1----:R-:W-:Y:S01]  /*1bf0*/  SHF.L.U32 R0, R3, 0x1f, RZ ;  /* 0x0000001f03007819 */ /* 0x002fe200000006ff */
[----:B------:R-:W-:Y:S02]  /*1c00*/  UIADD3 UR8, UPT, UPT, UR8, 0x8800, URZ ;  /* 0x0000880008087890 */ /* 0x000fe4000fffe0ff */
[----:B------:R-:W-:Y:S01]  /*1c10*/  UIADD3 UR26, UP0, UPT, UR34, 0x180, URZ ;  /* 0x00000180221a7890 */ /* 0x000fe2000ff1e0ff */
[----:B------:R3:W1:Y:S01]  /*1c20*/  SYNCS.PHASECHK.TRANS64.TRYWAIT P0, [UR7+0x40], R0 ;  /* 0x00004000ff0075a7 */ /* 0x0006620008001107 */
[----:B------:R-:W-:Y:S02]  /*1c30*/  UIMAD UR7, UR20, UR14, UR4 ;  /* 0x0000000e140772a4 */ /* 0x000fe4000f8e0204 */
[----:B------:R-:W-:Y:S02]  /*1c40*/  UIMAD UR6, UR21, UR15, UR5 ;  /* 0x0000000f150672a4 */ /* 0x000fe4000f8e0205 */
[----:B------:R-:W-:Y:S02]  /*1c50*/  UIADD3.X UR27, UPT, UPT, URZ, UR35, URZ, UP0, !UPT ;  /* 0x00000023ff1b7290 */ /* 0x000fe400087fe4ff */
[----:B------:R-:W-:Y:S02]  /*1c60*/  UPRMT UR6, UR7, 0x40, UR6 ;  /* 0x0000004007067896 */ /* 0x000fe40008000006 */
[----:B------:R-:W-:Y:S02]  /*1c70*/  UIADD3 UR16, UPT, UPT, UR24, 0x18800, UR16 ;  /* 0x0001880018107890 */ /* 0x000fe4000fffe010 */
[----:B------:R-:W-:Y:S02]  /*1c80*/  UPRMT UR6, UR6, 0x5410, URZ ;  /* 0x0000541006067896 */ /* 0x000fe400080000ff */
[----:B------:R-:W-:Y:S02]  /*1c90*/  UIADD3 UR31, UPT, UPT, UR20, 0x1, URZ ;  /* 0x00000001141f7890 */ /* 0x000fe4000fffe0ff */
[----:B------:R-:W-:Y:S02]  /*1ca0*/  UIADD3 UR22, UPT, UPT, UR21, 0x1, URZ ;  /* 0x0000000115167890 */ /* 0x000fe4000fffe0ff */
[----:B------:R-:W-:Y:S02]  /*1cb0*/  UISETP.NE.AND UP2, UPT, UR31, UR46, UPT ;  /* 0x0000002e1f00728c */ /* 0x000fe4000bf45270 */
[----:B------:R-:W-:Y:S01]  /*1cc0*/  UIADD3 UR30, UPT, UPT, UR30, 0x1, URZ ;  /* 0x000000011e1e7890 */ /* 0x000fe2000fffe0ff */
[----:B------:R4:W-:Y:S01]  /*1cd0*/  UTMALDG.4D.IM2COL [UR8], [UR28], UR6 ;  /* 0x000000081c0073b4 */ /* 0x0009e20008058006 */
[----:B------:R-:W-:Y:S01]  /*1ce0*/  UIADD3 UR7, UPT, UPT, UR23, 0x1, URZ ;  /* 0x0000000117077890 */ /* 0x000fe2000fffe0ff */
[----:B------:R-:W-:Y:S01]  /*1cf0*/  UMOV UR42, 0x30000 ;  /* 0x00030000002a7882 */ /* 0x000fe20000000000 */
[----:B------:R-:W-:Y:S01]  /*1d00*/  UMOV UR40, 0x0 ;  /* 0x0000000000287882 */ /* 0x000fe20000000000 */
[----:B------:R-:W-:Y:S01]  /*1d10*/  UMOV UR41, 0x10000000 ;  /* 0x1000000000297882 */ /* 0x000fe20000000000 */
[----:B------:R-:W-:Y:S01]  /*1d20*/  UMOV UR17, UR9 ;  /* 0x0000000900117c82 */ /* 0x000fe20008000000 */
[----:B------:R-:W-:Y:S02]  /*1d30*/  UMOV UR18, UR10 ;  /* 0x0000000a00127c82 */ /* 0x000fe40008000000 */
[----:B------:R-:W-:Y:S01]  /*1d40*/  @UP2 UIADD3 UR22, UPT, UPT, UR21, URZ, URZ ;  /* 0x000000ff15162290 */ /* 0x000fe2000fffe0ff */
[----:B------:R2:W-:Y:S03]  /*1d50*/  UTMALDG.4D.MULTICAST [UR16], [UR26], UR42, desc[UR40] ;  /* 0x000028101a0073b4 */ /* 0x0005e6000801982a */
[----:B------:R-:W-:Y:S11]  /*1d60*/  UISETP.NE.AND UP0, UPT, UR22, UR45, UPT ;  /* 0x0000002d1600728c */ /* 0x000ff6000bf05270 */
[----:B------:R-:W-:Y:S07]  /*1d70*/  @UP0 UIADD3 UR7, UPT, UPT, UR23, URZ, URZ ;  /* 0x000000ff17070290 */ /* 0x000fee000fffe0ff */
[----:B------:R-:W-:Y:S01]  /*1d80*/  UMOV UR23, UR7 ;  /* 0x0000000700177c82 */ /* 0x000fe20008000000 */
[----:B----4-:R-:W-:Y:S01]  /*1d90*/  UMOV UR6, UR25 ;  /* 0x0000001900067c82 */ /* 0x010fe20008000000 */
[----:B--2---:R-:W-:Y:S02]  /*1da0*/  USEL UR21, UR22, URZ, UP0 ;  /* 0x000000ff16157287 */ /* 0x004fe40008000000 */
[----:B------:R-:W-:Y:S02]  /*1db0*/  UISETP.NE.AND UP0, UPT, UR30, UR33, UPT ;  /* 0x000000211e00728c */ /* 0x000fe4000bf05270 */
[----:B------:R-:W-:Y:S07]  /*1dc0*/  USEL UR20, UR31, URZ, UP2 ;  /* 0x000000ff1f147287 */ /* 0x000fee0009000000 */
[----:B---3--:R-:W-:Y:S05]  /*1dd0*/  BRA.U UP0, `(.L_x_29) ;  /* 0xfffffffd001c7547 */ /* 0x008fea000b83ffff */
.L_x_23:
[----:B------:R-:W-:Y:S01]  /*1de0*/  ULEA UR4, UR25, UR24, 0x3 ;  /* 0x0000001819047291 */ /* 0x000fe2000f8e18ff */
[----:B-1----:R-:W-:Y:S01]  /*1df0*/  SHF.L.U32 R0, R3, 0x1f, RZ ;  /* 0x0000001f03007819 */ /* 0x002fe200000006ff */
[----:B------:R-:W-:Y:S01]  /*1e00*/  @!P1 SYNCS.ARRIVE.TRANS64.A1T0 RZ, [UR24+0xc8], RZ ;  /* 0x0000c8ffffff99a7 */ /* 0x000fe20008100018 */
[----:B------:R-:W-:-:S06]  /*1e10*/  UISETP.GE.AND UP0, UPT, UR47, 0x1, UPT ;  /* 0x000000012f00788c */ /* 0x000fcc000bf06270 */
[----:B--2---:R1:W2:Y:S03]  /*1e20*/  SYNCS.PHASECHK.TRANS64.TRYWAIT P0, [UR4+0x40], R0 ;  /* 0x00004000ff0075a7 */ /* 0x0042a60008001104 */
[----:B------:R-:W-:Y:S05]  /*1e30*/  BRA.U !UP0, `(.L_x_30) ;  /* 0x0000000508507547 */ /* 0x000fea000b800000 */
        /* <DEDUP_REMOVED lines=16> */
[----:B------:R-:W-:-:S03]  /*1f40*/  UMOV UR31, UR47 ;  /* 0x0000002f001f7c82 */ /* 0x000fc60008000000 */
        /* <DEDUP_REMOVED lines=9> */
[----:B---3--:R-:W-:-:S11]  /*1fe0*/  UMOV UR6, UR25 ;  /* 0x0000001900067c82 */ /* 0x008fd60008000000 */
.L_x_36:
[----:B------:R-:W-:Y:S01]  /*1ff0*/  @!P3 MOV R4, 0x6000 ;  /* 0x000060000004b802 */ /* 0x000fe20000000f00 */
[----:B------:R-:W-:Y:S01]  /*2000*/  ULEA UR9, UR6, UR24, 0x3 ;  /* 0x0000001806097291 */ /* 0x000fe2000f8e18ff */
[----:B-12---:R-:W-:Y:S11]  /*2010*/  @P0 BRA `(.L_x_31) ;  /* 0x00000000000c0947 */ /* 0x006ff60003800000 */
[----:B------:R-:W-:Y:S04]  /*2020*/  SHF.L.U32 R5, R3, 0x1f, RZ ;  /* 0x0000001f03057819 */ /* 0x000fe800000006ff */
[----:B------:R-:W1:Y:S02]  /*2030*/  SYNCS.PHASECHK.TRANS64.TRYWAIT P0, [UR9+0x40], R5 ;  /* 0x00004005ff0075a7 */ /* 0x000e640008001109 */
[----:B-1----:R-:W-:Y:S05]  /*2040*/  @!P0 BRA `(.L_x_32) ;  /* 0x0000006c00a48947 */ /* 0x002fea0003800000 */
.L_x_31:
[----:B------:R2:W-:Y:S01]  /*2050*/  @!P3 SYNCS.ARRIVE.TRANS64 RZ, [UR9], R4 ;  /* 0x00000004ffffb9a7 */ /* 0x0005e20008000009 */
[----:B------:R-:W-:Y:S04]  /*2060*/  ULOP3.LUT UR7, UR32, 0x2, URZ, 0xfc, !UPT ;  /* 0x0000000220077892 */ /* 0x000fe8000f8efcff */
[----:B------:R-:W-:Y:S09]  /*2070*/  UISETP.NE.AND UP0, UPT, UR7, 0x2, UPT ;  /* 0x000000020700788c */ /* 0x000ff2000bf05270 */
[----:B------:R-:W-:Y:S05]  /*2080*/  BRA.U UP0, `(.L_x_33) ;  /* 0x0000000100047547 */ /* 0x000fea000b800000 */
[----:B----4-:R-:W-:Y:S05]  /*2090*/  BPT.TRAP 0x1 ;  /* 0x000000040000795c */ /* 0x010fea0000300000 */
.L_x_33:
[----:B------:R-:W-:Y:S04]  /*20a0*/  BSSY.RECONVERGENT B0, `(.L_x_34) ;  /* 0x0000003000007945 */ /* 0x000fe80003800200 */
[----:B------:R-:W-:Y:S05]  /*20b0*/  @P2 BRA `(.L_x_35) ;  /* 0x0000000000042947 */ /* 0x000fea0003800000 */
[----:B----4-:R-:W-:Y:S05]  /*20c0*/  BPT.TRAP 0x1 ;  /* 0x000000040000795c */ /* 0x010fea0000300000 */
.L_x_35:
[----:B----4-:R-:W-:Y:S05]  /*20d0*/  BSYNC.RECONVERGENT B0 ;  /* 0x0000000000007941 */ /* 0x010fea0003800200 */
.L_x_34:
        /* <DEDUP_REMOVED lines=19> */
[----:B------:R-:W-:Y:S02]  /*2210*/  UIADD3 UR30, UPT, UPT, UR20, 0x1, URZ ;  /* 0x00000001141e7890 */ /* 0x000fe4000fffe0ff */
[----:B------:R-:W-:Y:S02]  /*2220*/  UPRMT UR6, UR6, 0x5410, URZ ;  /* 0x0000541006067896 */ /* 0x000fe400080000ff */
[----:B------:R-:W-:Y:S02]  /*2230*/  UISETP.NE.AND UP2, UPT, UR30, UR45, UPT ;  /* 0x0000002d1e00728c */ /* 0x000fe4000bf45270 */
[----:B------:R-:W-:Y:S02]  /*2240*/  UIADD3 UR22, UPT, UPT, UR21, 0x1, URZ ;  /* 0x0000000115167890 */ /* 0x000fe4000fffe0ff */
[----:B------:R-:W-:Y:S01]  /*2250*/  UIADD3 UR7, UPT, UPT, UR23, 0x1, URZ ;  /* 0x0000000117077890 */ /* 0x000fe2000fffe0ff */
[----:B------:R-:W-:Y:S02]  /*2260*/  UMOV UR38, 0x30000 ;  /* 0x0003000000267882 */ /* 0x000fe40000000000 */
[----:B------:R4:W-:Y:S01]  /*2270*/  UTMALDG.4D.IM2COL [UR8], [UR28], UR6 ;  /* 0x000000081c0073b4 */ /* 0x0009e20008058006 */
[----:B------:R-:W-:Y:S01]  /*2280*/  UMOV UR40, 0x0 ;  /* 0x0000000000287882 */ /* 0x000fe20000000000 */
[----:B------:R-:W-:Y:S01]  /*2290*/  UMOV UR41, 0x10000000 ;  /* 0x1000000000297882 */ /* 0x000fe20000000000 */
[----:B------:R-:W-:Y:S01]  /*22a0*/  UMOV UR17, UR9 ;  /* 0x0000000900117c82 */ /* 0x000fe20008000000 */
[----:B------:R-:W-:Y:S01]  /*22b0*/  @UP2 UIADD3 UR22, UPT, UPT, UR21, URZ, URZ ;  /* 0x000000ff15162290 */ /* 0x000fe2000fffe0ff */
[----:B------:R-:W-:Y:S03]  /*22c0*/  UMOV UR18, UR10 ;  /* 0x0000000a00127c82 */ /* 0x000fe60008000000 */
[----:B------:R-:W-:Y:S01]  /*22d0*/  UISETP.NE.AND UP0, UPT, UR22, UR42, UPT ;  /* 0x0000002a1600728c */ /* 0x000fe2000bf05270 */
[----:B------:R2:W-:Y:S10]  /*22e0*/  UTMALDG.4D.MULTICAST [UR16], [UR26], UR38, desc[UR40] ;  /* 0x000028101a0073b4 */ /* 0x0005f40008019826 */
[----:B------:R-:W-:Y:S07]  /*22f0*/  @UP0 UIADD3 UR7, UPT, UPT, UR23, URZ, URZ ;  /* 0x000000ff17070290 */ /* 0x000fee000fffe0ff */
[----:B------:R-:W-:Y:S01]  /*2300*/  UMOV UR23, UR7 ;  /* 0x0000000700177c82 */ /* 0x000fe20008000000 */
[----:B----4-:R-:W-:Y:S02]  /*2310*/  UIADD3 UR6, UPT, UPT, UR31, -0x1, URZ ;  /* 0xffffffff1f067890 */ /* 0x010fe4000fffe0ff */
[----:B--2---:R-:W-:Y:S02]  /*2320*/  USEL UR21, UR22, URZ, UP0 ;  /* 0x000000ff16157287 */ /* 0x004fe40008000000 */
[----:B------:R-:W-:Y:S02]  /*2330*/  UISETP.GT.U32.AND UP0, UPT, UR31, 0x1, UPT ;  /* 0x000000011f00788c */ /* 0x000fe4000bf04070 */
[----:B------:R-:W-:Y:S01]  /*2340*/  USEL UR20, UR30, URZ, UP2 ;  /* 0x000000ff1e147287 */ /* 0x000fe20009000000 */
[----:B------:R-:W-:Y:S01]  /*2350*/  UMOV UR31, UR6 ;  /* 0x00000006001f7c82 */ /* 0x000fe20008000000 */
[----:B------:R-:W-:Y:S05]  /*2360*/  UMOV UR6, UR25 ;  /* 0x0000001900067c82 */ /* 0x000fea0008000000 */
[----:B---3--:R-:W-:Y:S05]  /*2370*/  BRA.U UP0, `(.L_x_36) ;  /* 0xfffffffd001c7547 */ /* 0x008fea000b83ffff */
.L_x_30:
[----:B------:R-:W-:Y:S01]  /*2380*/  SHF.L.U32 R4, R2, 0x1f, RZ ;  /* 0x0000001f02047819 */ /* 0x000fe200000006ff */
[----:B------:R-:W-:-:S03]  /*2390*/  NOP ;  /* 0x0000000000007918 */ /* 0x000fc60000000000 */
[----:B-12---:R-:W1:Y:S02]  /*23a0*/  SYNCS.PHASECHK.TRANS64.TRYWAIT P0, [UR24+0xd0], R4 ;  /* 0x0000d004ff0075a7 */ /* 0x006e640008001118 */
[----:B-1----:R-:W-:Y:S05]  /*23b0*/  @!P0 BRA `(.L_x_37) ;  /* 0x0000006800e08947 */ /* 0x002fea0003800000 */
.L_x_138:
[----:B-1----:R-:W1:Y:S01]  /*23c0*/  LDS.128 R4, [UR24+0x110] ;  /* 0x00011018ff047984 */ /* 0x002e620008000c00 */
[----:B------:R-:W-:Y:S02]  /*23d0*/  UIADD3 UR4, UPT, UPT, UR24, 0xd8, URZ ;  /* 0x000000d818047890 */ /* 0x000fe4000fffe0ff */
[----:B------:R-:W-:Y:S01]  /*23e0*/  UISETP.GE.AND UP0, UPT, UR39, 0x1, UPT ;  /* 0x000000012700788c */ /* 0x000fe2000bf06270 */
[----:B------:R-:W-:Y:S01]  /*23f0*/  @!PT LDS RZ, [RZ] ;  /* 0x00000000fffff984 */ /* 0x000fe20000000800 */
[----:B------:R-:W-:Y:S01]  /*2400*/  @!PT LDS RZ, [RZ] ;  /* 0x00000000fffff984 */ /* 0x000fe20000000800 */
[----:B------:R-:W-:Y:S01]  /*2410*/  @!PT LDS RZ, [RZ] ;  /* 0x00000000fffff984 */ /* 0x000fe20000000800 */
[----:B------:R-:W-:Y:S01]  /*2420*/  @!PT LDS RZ, [RZ] ;  /* 0x00000000fffff984 */ /* 0x000fe20000000800 */
[----:B------:R2:W-:Y:S06]  /*2430*/  MEMBAR.ALL.CTA ;  /* 0x0000000000007992 */ /* 0x0005ec0000008000 */
[----:B--2---:R-:W2:Y:S01]  /*2440*/  FENCE.VIEW.ASYNC.S ;  /* 0x00000000000073c6 */ /* 0x004ea20000000000 */
[----:B------:R-:W-:-:S09]  /*2450*/  UPRMT UR4, URZ, 0x654, UR4 ;  /* 0x00000654ff047896 */ /* 0x000fd20008000004 */
[----:B--2---:R-:W-:Y:S01]  /*2460*/  SYNCS.ARRIVE.TRANS64.RED.A1T0 RZ, [UR4], RZ ;  /* 0x000000ffffff79a7 */ /* 0x004fe20008100404 */
[----:B-1----:R-:W-:-:S13]  /*2470*/  LOP3.LUT P0, RZ, R6, 0x1, RZ, 0xc0, !PT ;  /* 0x0000000106ff7812 */ /* 0x002fda000780c0ff */
[----:B------:R-:W-:Y:S01]  /*2480*/  VOTEU.ANY UP1, P0 ;  /* 0x0000000000ff7886 */ /* 0x000fe20000020100 */
[----:B------:R-:W-:-:S13]  /*2490*/  PLOP3.LUT P0, PT, PT, PT, UP1, 0x80, 0x8 ;  /* 0x000000000008781c */ /* 0x000fda0003f0f018 */
[----:B------:R-:W-:Y:S02]  /*24a0*/  @P0 MOV R0, R4 ;  /* 0x0000000400000202 */ /* 0x000fe40000000f00 */
[----:B------:R-:W-:Y:S02]  /*24b0*/  @P0 LOP3.LUT R4, R5, 0xffff, RZ, 0xc0, !PT ;  /* 0x0000ffff05040812 */ /* 0x000fe400078ec0ff */
[----:B------:R-:W-:Y:S02]  /*24c0*/  @P0 R2UR UR6, R0 ;  /* 0x00000000000602ca */ /* 0x000fe400000e0000 */
[----:B------:R-:W-:-:S11]  /*24d0*/  @P0 R2UR UR5, R4 ;  /* 0x00000000040502ca */ /* 0x000fd600000e0000 */
[----:B------:R-:W-:Y:S02]  /*24e0*/  @UP1 UMOV UR44, UR6 ;  /* 0x00000006002c1c82 */ /* 0x000fe40008000000 */
[----:B------:R-:W-:Y:S01]  /*24f0*/  @UP1 UMOV UR43, UR5 ;  /* 0x00000005002b1c82 */ /* 0x000fe20008000000 */
[----:B------:R-:W-:Y:S05]  /*2500*/  BRA.U !UP0, `(.L_x_38) ;  /* 0x0000000108d47547 */ /* 0x000fea000b800000 */
[----:B------:R-:W1:Y:S01]  /*2510*/  LDCU.128 UR16, c[0x0][0xb10] ;  /* 0x00016200ff1077ac */ /* 0x000e620008000c00 */
[----:B------:R-:W2:Y:S01]  /*2520*/  LDCU UR21, c[0x0][0xb20] ;  /* 0x00016400ff1577ac */ /* 0x000ea20008000800 */
[----:B------:R-:W3:Y:S01]  /*2530*/  LDCU UR20, c[0x0][0xb0c] ;  /* 0x00016180ff1477ac */ /* 0x000ee20008000800 */
[----:B------:R-:W4:Y:S01]  /*2540*/  LDCU.64 UR8, c[0x0][0xb28] ;  /* 0x00016500ff0877ac */ /* 0x000f220008000a00 */
[----:B------:R-:W-:Y:S02]  /*2550*/  UISETP.NE.AND UP3, UPT, UR39, 0x1, UPT ;  /* 0x000000012700788c */ /* 0x000fe4000bf65270 */
[----:B-1----:R-:W-:Y:S02]  /*2560*/  UIMAD.WIDE.U32 UR4, UR48, UR19, URZ ;  /* 0x00000013300472a5 */ /* 0x002fe4000f8e00ff */
[----:B------:R-:W-:Y:S02]  /*2570*/  UIMAD.WIDE.U32 UR6, UR49, UR16, URZ ;  /* 0x00000010310672a5 */ /* 0x000fe4000f8e00ff */
[----:B------:R-:W-:-:S02]  /*2580*/  UISETP.NE.AND UP0, UPT, UR18, 0x1, UPT ;  /* 0x000000011200788c */ /* 0x000fc4000bf05270 */
[----:B------:R-:W-:Y:S01]  /*2590*/  UIMAD.WIDE.U32 UR14, UR43, UR19, URZ ;  /* 0x000000132b0e72a5 */ /* 0x000fe2000f8e00ff */
[----:B------:R-:W-:Y:S01]  /*25a0*/  UMOV UR4, UR5 ;  /* 0x0000000500047c82 */ /* 0x000fe20008000000 */
[----:B---3--:R-:W-:Y:S02]  /*25b0*/  UISETP.NE.AND UP2, UPT, UR20, 0x1, UPT ;  /* 0x000000011400788c */ /* 0x008fe4000bf45270 */
[----:B--2---:R-:W-:Y:S02]  /*25c0*/  USHF.R.U32.HI UR5, URZ, UR21, UR4 ;  /* 0x00000015ff057299 */ /* 0x004fe40008011604 */
[----:B------:R-:W-:Y:S01]  /*25d0*/  UIMAD.WIDE.U32 UR12, UR44, UR16, URZ ;  /* 0x000000102c0c72a5 */ /* 0x000fe2000f8e00ff */
[----:B------:R-:W-:Y:S01]  /*25e0*/  UMOV UR4, UR7 ;  /* 0x0000000700047c82 */ /* 0x000fe20008000000 */
[----:B------:R-:W-:Y:S02]  /*25f0*/  USEL UR5, UR48, UR5, !UP0 ;  /* 0x0000000530057287 */ /* 0x000fe4000c000000 */
[----:B------:R-:W-:-:S02]  /*2600*/  USHF.R.U32.HI UR4, URZ, UR17, UR4 ;  /* 0x00000011ff047299 */ /* 0x000fc40008011604 */
[----:B----4-:R-:W-:Y:S02]  /*2610*/  UIMAD.WIDE.U32 UR10, UR5, UR8, URZ ;  /* 0x00000008050a72a5 */ /* 0x010fe4000f8e00ff */
[----:B------:R-:W-:Y:S01]  /*2620*/  USEL UR6, UR49, UR4, !UP2 ;  /* 0x0000000431067287 */ /* 0x000fe2000d000000 */
[----:B------:R-:W-:Y:S02]  /*2630*/  UMOV UR12, UR13 ;  /* 0x0000000d000c7c82 */ /* 0x000fe40008000000 */
[----:B------:R-:W-:Y:S01]  /*2640*/  UMOV UR4, UR15 ;  /* 0x0000000f00047c82 */ /* 0x000fe20008000000 */
[----:B------:R-:W-:Y:S01]  /*2650*/  UIMAD.WIDE.U32 UR14, UR6, UR8, URZ ;  /* 0x00000008060e72a5 */ /* 0x000fe2000f8e00ff */
[----:B------:R-:W-:Y:S01]  /*2660*/  UMOV UR10, UR11 ;  /* 0x0000000b000a7c82 */ /* 0x000fe20008000000 */
[----:B------:R-:W-:Y:S02]  /*2670*/  USHF.R.U32.HI UR4, URZ, UR21, UR4 ;  /* 0x00000015ff047299 */ /* 0x000fe40008011604 */
[----:B------:R-:W-:-:S03]  /*2680*/  @UP3 USHF.R.U32.HI UR5, URZ, UR9, UR10 ;  /* 0x00000009ff053299 */ /* 0x000fc6000801160a */
[----:B------:R-:W-:Y:S01]  /*2690*/  UMOV UR14, UR15 ;  /* 0x0000000f000e7c82 */ /* 0x000fe20008000000 */
[----:B------:R-:W-:Y:S02]  /*26a0*/  USHF.R.U32.HI UR17, URZ, UR17, UR12 ;  /* 0x00000011ff117299 */ /* 0x000fe4000801160c */
[----:B------:R-:W-:Y:S02]  /*26b0*/  USEL UR4, UR43, UR4, !UP0 ;  /* 0x000000042b047287 */ /* 0x000fe4000c000000 */
[----:B------:R-:W-:Y:S02]  /*26c0*/  @UP3 USHF.R.U32.HI UR6, URZ, UR9, UR14 ;  /* 0x00000009ff063299 */ /* 0x000fe4000801160e */
[----:B------:R-:W-:Y:S02]  /*26d0*/  UIMAD UR7, UR39, UR5, URZ ;  /* 0x00000005270772a4 */ /* 0x000fe4000f8e02ff */
[----:B------:R-:W-:Y:S02]  /*26e0*/  USEL UR5, UR44, UR17, !UP2 ;  /* 0x000000112c057287 */ /* 0x000fe4000d000000 */
[----:B------:R-:W-:-:S02]  /*26f0*/  UIMAD UR10, UR39, UR6, URZ ;  /* 0x00000006270a72a4 */ /* 0x000fc4000f8e02ff */
[----:B------:R-:W-:Y:S02]  /*2700*/  UISETP.GE.AND UP0, UPT, UR4, UR7, UPT ;  /* 0x000000070400728c */ /* 0x000fe4000bf06270 */
[----:B------:R-:W-:Y:S02]  /*2710*/  UIMAD.WIDE.U32 UR12, UR4, UR8, URZ ;  /* 0x00000008040c72a5 */ /* 0x000fe4000f8e00ff */
[----:B------:R-:W-:Y:S02]  /*2720*/  UISETP.GE.OR UP0, UPT, UR5, UR10, UP0 ;  /* 0x0000000a0500728c */ /* 0x000fe40008706670 */
[----:B------:R-:W-:Y:S02]  /*2730*/  UIMAD.WIDE.U32 UR10, UR5, UR8, URZ ;  /* 0x00000008050a72a5 */ /* 0x000fe4000f8e00ff */
[----:B------:R-:W-:Y:S01]  /*2740*/  UIADD3 UR12, UPT, UPT, -UR4, URZ, URZ ;  /* 0x000000ff040c7290 */ /* 0x000fe2000fffe1ff */
[----:B------:R-:W-:Y:S01]  /*2750*/  UMOV UR8, UR13 ;  /* 0x0000000d00087c82 */ /* 0x000fe20008000000 */
[----:B------:R-:W-:-:S02]  /*2760*/  UIADD3 UR10, UPT, UPT, -UR5, URZ, URZ ;  /* 0x000000ff050a7290 */ /* 0x000fc4000fffe1ff */
[----:B------:R-:W-:-:S03]  /*2770*/  USHF.R.U32.HI UR8, URZ, UR9, UR8 ;  /* 0x00000009ff087299 */ /* 0x000fc60008011608 */
[----:B------:R-:W-:Y:S01]  /*2780*/  @!UP0 UMOV UR7, UR11 ;  /* 0x0000000b00078c82 */ /* 0x000fe20008000000 */
[----:B------:R-:W-:Y:S02]  /*2790*/  UIMAD UR12, UR18, UR12, UR43 ;  /* 0x0000000c120c72a4 */ /* 0x000fe4000f8e022b */
[----:B------:R-:W-:Y:S02]  /*27a0*/  USEL UR8, UR4, UR8, !UP3 ;  /* 0x0000000804087287 */ /* 0x000fe4000d800000 */
[----:B------:R-:W-:Y:S02]  /*27b0*/  @!UP0 USHF.R.U32.HI UR7, URZ, UR9, UR7 ;  /* 0x00000009ff078299 */ /* 0x000fe40008011607 */
[----:B------:R-:W-:Y:S02]  /*27c0*/  UIADD3 UR9, UPT, UPT, -UR8, URZ, URZ ;  /* 0x000000ff08097290 */ /* 0x000fe4000fffe1ff */
[----:B------:R-:W-:Y:S02]  /*27d0*/  @!UP0 USEL UR7, UR5, UR7, !UP3 ;  /* 0x0000000705078287 */ /* 0x000fe4000d800000 */
[----:B------:R-:W-:-:S02]  /*27e0*/  UIMAD UR9, UR39, UR9, UR4 ;  /* 0x00000009270972a4 */ /* 0x000fc4000f8e0204 */
[----:B------:R-:W-:Y:S02]  /*27f0*/  @!UP0 UIADD3 UR8, UPT, UPT, UR8, -UR7, URZ ;  /* 0x8000000708088290 */ /* 0x000fe4000fffe0ff */
[----:B------:R-:W-:Y:S02]  /*2800*/  @!UP0 UIMAD UR7, UR9, UR6, UR7 ;  /* 0x00000006090782a4 */ /* 0x000fe4000f8e0207 */
[----:B------:R-:W-:Y:S02]  /*2810*/  @!UP0 UIMAD UR4, UR39, UR8, UR5 ;  /* 0x00000008270482a4 */ /* 0x000fe4000f8e0205 */
[----:B------:R-:W-:Y:S02]  /*2820*/  UIMAD UR6, UR20, UR10, UR44 ;  /* 0x0000000a140672a4 */ /* 0x000fe4000f8e022c */
[----:B------:R-:W-:Y:S01]  /*2830*/  UIMAD UR43, UR4, UR18, UR12 ;  /* 0x00000012042b72a4 */ /* 0x000fe2000f8e020c */
[----:B------:R-:W-:Y:S02]  /*2840*/  @!UP0 UMOV UR5, UR7 ;  /* 0x0000000700058c82 */ /* 0x000fe40008000000 */
[----:B------:R-:W-:-:S12]  /*2850*/  UIMAD UR44, UR5, UR20, UR6 ;  /* 0x00000014052c72a4 */ /* 0x000fd8000f8e0206 */
.L_x_38:
[----:B------:R-:W1:Y:S02]  /*2860*/  LDCU UR4, c[0x0][0xb30] ;  /* 0x00016600ff0477ac */ /* 0x000e640008000800 */
[----:B-1----:R-:W-:-:S09]  /*2870*/  UISETP.NE.AND UP0, UPT, UR4, 0x1, UPT ;  /* 0x000000010400788c */ /* 0x002fd2000bf05270 */
[----:B------:R-:W-:Y:S05]  /*2880*/  BRA.U UP0, `(.L_x_39) ;  /* 0x0000000100447547 */ /* 0x000fea000b800000 */
[----:B------:R-:W1:Y:S01]  /*2890*/  LDCU.128 UR8, c[0x0][0xb10] ;  /* 0x00016200ff0877ac */ /* 0x000e620008000c00 */
[----:B------:R-:W2:Y:S01]  /*28a0*/  LDCU UR12, c[0x0][0xb0c] ;  /* 0x00016180ff0c77ac */ /* 0x000ea20008000800 */
[----:B------:R-:W3:Y:S01]  /*28b0*/  LDCU UR13, c[0x0][0xb20] ;  /* 0x00016400ff0d77ac */ /* 0x000ee20008000800 */
[----:B-1----:R-:W-:Y:S02]  /*28c0*/  UIMAD.WIDE.U32 UR6, UR44, UR8, URZ ;  /* 0x000000082c0672a5 */ /* 0x002fe4000f8e00ff */
[----:B------:R-:W-:Y:S02]  /*28d0*/  UIMAD.WIDE.U32 UR4, UR43, UR11, URZ ;  /* 0x0000000b2b0472a5 */ /* 0x000fe4000f8e00ff */
[----:B--2---:R-:W-:Y:S02]  /*28e0*/  UISETP.NE.AND UP2, UPT, UR12, 0x1, UPT ;  /* 0x000000010c00788c */ /* 0x004fe4000bf45270 */
[----:B------:R-:W-:Y:S01]  /*28f0*/  UISETP.NE.AND UP0, UPT, UR10, 0x1, UPT ;  /* 0x000000010a00788c */ /* 0x000fe2000bf05270 */
[----:B------:R-:W-:-:S02]  /*2900*/  UMOV UR6, UR7 ;  /* 0x0000000700067c82 */ /* 0x000fc40008000000 */
[----:B------:R-:W-:Y:S01]  /*2910*/  UMOV UR4, UR5 ;  /* 0x0000000500047c82 */ /* 0x000fe20008000000 */
[----:B------:R-:W-:Y:S02]  /*2920*/  USHF.R.U32.HI UR6, URZ, UR9, UR6 ;  /* 0x00000009ff067299 */ /* 0x000fe40008011606 */
[----:B---3--:R-:W-:Y:S02]  /*2930*/  USHF.R.U32.HI UR4, URZ, UR13, UR4 ;  /* 0x0000000dff047299 */ /* 0x008fe40008011604 */
[----:B------:R-:W-:Y:S02]  /*2940*/  USEL UR5, UR44, UR6, !UP2 ;  /* 0x000000062c057287 */ /* 0x000fe4000d000000 */
[----:B------:R-:W-:-:S04]  /*2950*/  USEL UR4, UR43, UR4, !UP0 ;  /* 0x000000042b047287 */ /* 0x000fc8000c000000 */
[----:B------:R-:W-:Y:S02]  /*2960*/  UIADD3 UR6, UPT, UPT, UR5, -UR4, URZ ;  /* 0x8000000405067290 */ /* 0x000fe4000fffe0ff */
[----:B------:R-:W-:Y:S02]  /*2970*/  UIADD3 UR4, UPT, UPT, -UR5, UR4, URZ ;  /* 0x0000000405047290 */ /* 0x000fe4000fffe1ff */
[----:B------:R-:W-:Y:S02]  /*2980*/  UIMAD UR43, UR6, UR10, UR43 ;  /* 0x0000000a062b72a4 */ /* 0x000fe4000f8e022b */
[----:B------:R-:W-:-:S12]  /*2990*/  UIMAD UR44, UR4, UR12, UR44 ;  /* 0x0000000c042c72a4 */ /* 0x000fd8000f8e022c */
.L_x_39:
[----:B------:R-:W-:Y:S01]  /*29a0*/  R2UR UR5, R70 ;  /* 0x00000000460572ca */ /* 0x000fe200000e0000 */
[----:B------:R-:W-:Y:S01]  /*29b0*/  UMOV UR30, UR33 ;  /* 0x00000021001e7c82 */ /* 0x000fe20008000000 */
[----:B------:R-:W-:Y:S02]  /*29c0*/  R2UR UR4, R69 ;  /* 0x00000000450472ca */ /* 0x000fe400000e0000 */
[----:B------:R-:W-:Y:S02]  /*29d0*/  PLOP3.LUT P1, PT, PT, PT, PT, 0x80, 0x8 ;  /* 0x000000000008781c */ /* 0x000fe40003f2f070 */
[----:B------:R-:W-:-:S07]  /*29e0*/  LOP3.LUT R2, R2, 0x1, RZ, 0x3c, !PT ;  /* 0x0000000102027812 */ /* 0x000fce00078e3cff */
[----:B------:R-:W-:Y:S02]  /*29f0*/  UIADD3 UR50, UPT, UPT, UR44, UR5, URZ ;  /* 0x000000052c327290 */ /* 0x000fe4000fffe0ff */
[----:B------:R-:W-:Y:S01]  /*2a00*/  UIADD3 UR20, UPT, UPT, UR43, UR4, URZ ;  /* 0x000000042b147290 */ /* 0x000fe2000fffe0ff */
[----:B------:R-:W-:Y:S11]  /*2a10*/  BRA.U UP1, `(.L_x_40) ;  /* 0xffffffed01707547 */ /* 0x000ff6000b83ffff */
[----:B------:R-:W-:Y:S01]  /*2a20*/  UIADD3 UR24, UPT, UPT, UR24, 0x40, URZ ;  /* 0x0000004018187890 */ /* 0x000fe2000fffe0ff */
[----:B------:R-:W-:-:S03]  /*2a30*/  SHF.L.U32 R2, R3, 0x1f, RZ ;  /* 0x0000001f03027819 */ /* 0x000fc600000006ff */
[----:B------:R-:W-:-:S09]  /*2a40*/  ULEA UR4, UR25, UR24, 0x3 ;  /* 0x0000001819047291 */ /* 0x000fd2000f8e18ff */
[----:B------:R-:W1:Y:S02]  /*2a50*/  SYNCS.PHASECHK.TRANS64.TRYWAIT P0, [UR4], R2 ;  /* 0x00000002ff0075a7 */ /* 0x000e640008001104 */
[----:B-1----:R-:W-:Y:S05]  /*2a60*/  @!P0 BRA `(.L_x_41) ;  /* 0x00000064004c8947 */ /* 0x002fea0003800000 */
.L_x_140:
[----:B------:R-:W-:-:S04]  /*2a70*/  UIADD3 UR4, UPT, UPT, UR25, 0x1, URZ ;  /* 0x0000000119047890 */ /* 0x000fc8000fffe0ff */
[----:B------:R-:W-:-:S04]  /*2a80*/  UISETP.NE.AND UP0, UPT, UR4, 0x8, UPT ;  /* 0x000000080400788c */ /* 0x000fc8000bf05270 */
[----:B------:R-:W-:Y:S02]  /*2a90*/  USEL UR6, URZ, 0x1, UP0 ;  /* 0x00000001ff067887 */ /* 0x000fe40008000000 */
[----:B------:R-:W-:-:S04]  /*2aa0*/  USEL UR4, UR4, URZ, UP0 ;  /* 0x000000ff04047287 */ /* 0x000fc80008000000 */
[----:B------:R-:W-:Y:S01]  /*2ab0*/  ULEA UR5, UR4, UR24, 0x3 ;  /* 0x0000001804057291 */ /* 0x000fe2000f8e18ff */
[----:B-1----:R-:W-:-:S04]  /*2ac0*/  LOP3.LUT R2, R3, UR6, RZ, 0x3c, !PT ;  /* 0x0000000603027c12 */ /* 0x002fc8000f8e3cff */
[----:B------:R-:W-:-:S04]  /*2ad0*/  SHF.L.U32 R3, R2, 0x1f, RZ ;  /* 0x0000001f02037819 */ /* 0x000fc800000006ff */
[----:B------:R-:W1:Y:S02]  /*2ae0*/  SYNCS.PHASECHK.TRANS64.TRYWAIT P0, [UR5], R3 ;  /* 0x00000003ff0075a7 */ /* 0x000e640008001105 */
[----:B-1----:R-:W-:Y:S05]  /*2af0*/  @!P0 BRA `(.L_x_42) ;  /* 0x0000006400408947 */ /* 0x002fea0003800000 */
.L_x_142:
[----:B------:R-:W-:-:S04]  /*2b00*/  UIADD3 UR4, UPT, UPT, UR4, 0x1, URZ ;  /* 0x0000000104047890 */ /* 0x000fc8000fffe0ff */
[----:B------:R-:W-:-:S04]  /*2b10*/  UISETP.NE.AND UP0, UPT, UR4, 0x8, UPT ;  /* 0x000000080400788c */ /* 0x000fc8000bf05270 */
[----:B------:R-:W-:Y:S02]  /*2b20*/  USEL UR6, URZ, 0x1, UP0 ;  /* 0x00000001ff067887 */ /* 0x000fe40008000000 */
[----:B------:R-:W-:-:S04]  /*2b30*/  USEL UR4, UR4, URZ, UP0 ;  /* 0x000000ff04047287 */ /* 0x000fc80008000000 */
[----:B------:R-:W-:Y:S01]  /*2b40*/  ULEA UR5, UR4, UR24, 0x3 ;  /* 0x0000001804057291 */ /* 0x000fe2000f8e18ff */
[----:B------:R-:W-:-:S04]  /*2b50*/  LOP3.LUT R2, R2, UR6, RZ, 0x3c, !PT ;  /* 0x0000000602027c12 */ /* 0x000fc8000f8e3cff */
[----:B-1----:R-:W-:-:S04]  /*2b60*/  SHF.L.U32 R3, R2, 0x1f, RZ ;  /* 0x0000001f02037819 */ /* 0x002fc800000006ff */
[----:B------:R-:W1:Y:S02]  /*2b70*/  SYNCS.PHASECHK.TRANS64.TRYWAIT P0, [UR5], R3 ;  /* 0x00000003ff0075a7 */ /* 0x000e640008001105 */
[----:B-1----:R-:W-:Y:S05]  /*2b80*/  @!P0 BRA `(.L_x_43) ;  /* 0x0000006400348947 */ /* 0x002fea0003800000 */
.L_x_144:
        /* <DEDUP_REMOVED lines=9> */
.L_x_146:
        /* <DEDUP_REMOVED lines=9> */
.L_x_148:
        /* <DEDUP_REMOVED lines=9> */
.L_x_150:
        /* <DEDUP_REMOVED lines=9> */
.L_x_152:
[----:B------:R-:W-:-:S04]  /*2dd0*/  UIADD3 UR4, UPT, UPT, UR4, 0x1, URZ ;  /* 0x0000000104047890 */ /* 0x000fc8000fffe0ff */
[----:B------:R-:W-:-:S04]  /*2de0*/  UISETP.NE.AND UP0, UPT, UR4, 0x8, UPT ;  /* 0x000000080400788c */ /* 0x000fc8000bf05270 */
[----:B------:R-:W-:Y:S02]  /*2df0*/  USEL UR5, URZ, 0x1, UP0 ;  /* 0x00000001ff057887 */ /* 0x000fe40008000000 */
[----:B------:R-:W-:-:S04]  /*2e00*/  USEL UR4, UR4, URZ, UP0 ;  /* 0x000000ff04047287 */ /* 0x000fc80008000000 */
[----:B------:R-:W-:Y:S01]  /*2e10*/  ULEA UR4, UR4, UR24, 0x3 ;  /* 0x0000001804047291 */ /* 0x000fe2000f8e18ff */
[----:B------:R-:W-:-:S04]  /*2e20*/  LOP3.LUT R2, R2, UR5, RZ, 0x3c, !PT ;  /* 0x0000000502027c12 */ /* 0x000fc8000f8e3cff */
[----:B------:R-:W-:Y:S01]  /*2e30*/  SHF.L.U32 R2, R2, 0x1f, RZ ;  /* 0x0000001f02027819 */ /* 0x000fe200000006ff */
[----:B-1----:R-:W-:-:S07]  /*2e40*/  IMAD.U32 R0, RZ, RZ, UR4 ;  /* 0x00000004ff007e24 */ /* 0x002fce000f8e00ff */
.L_x_48:
[----:B-1----:R1:W2:Y:S02]  /*2e50*/  SYNCS.PHASECHK.TRANS64.TRYWAIT P0, [R0+URZ], R2 ;  /* 0x00000002000075a7 */ /* 0x0022a400080011ff */
[----:B--2---:R-:W-:Y:S05]  /*2e60*/  @!P0 NANOSLEEP.SYNCS 0x989680 ;  /* 0x009896800000895d */ /* 0x004fea0003900000 */
[----:B------:R-:W2:Y:S02]  /*2e70*/  @!P0 SYNCS.PHASECHK.TRANS64 P0, [R0+URZ], R2 ;  /* 0x00000002000085a7 */ /* 0x000ea400080010ff */
[----:B--2---:R-:W-:Y:S05]  /*2e80*/  @P0 EXIT ;  /* 0x000000000000094d */ /* 0x004fea0003800000 */
[----:B------:R-:W-:Y:S05]  /*2e90*/  BRA `(.L_x_48) ;  /* 0xfffffffc00ec7947 */ /* 0x000fea000383ffff */
.L_x_22:
[----:B------:R-:W2:Y:S02]  /*2ea0*/  S2UR UR4, SR_CgaCtaId ;  /* 0x00000000000479c3 */ /* 0x000ea40000008800 */
[----:B--2---:R-:W-:-:S04]  /*2eb0*/  UISETP.NE.AND UP0, UPT, UR4, URZ, UPT ;  /* 0x000000ff0400728c */ /* 0x004fc8000bf05270 */
[----:B------:R-:W-:-:S09]  /*2ec0*/  UISETP.NE.OR UP0, UPT, UR18, 0x1, UP0 ;  /* 0x000000011200788c */ /* 0x000fd20008705670 */
[----:B------:R-:W-:Y:S05]  /*2ed0*/  BRA.U UP0, `(.L_x_49) ;  /* 0x0000000100b47547 */ /* 0x000fea000b800000 */
[----:B------:R-:W2:Y:S01]  /*2ee0*/  S2UR UR5, SR_CgaCtaId ;  /* 0x00000000000579c3 */ /* 0x000ea20000008800 */
[----:B------:R-:W-:Y:S01]  /*2ef0*/  UMOV UR4, 0x400 ;  /* 0x0000040000047882 */ /* 0x000fe20000000000 */
[----:B------:R-:W-:Y:S01]  /*2f00*/  HFMA2 R3, -RZ, RZ, 0, 5.9604644775390625e-08 ;  /* 0x00000001ff037431 */ /* 0x000fe200000001ff */
[----:B------:R-:W-:Y:S01]  /*2f10*/  ISETP.GE.U32.AND P0, PT, R2, 0x2, PT ;  /* 0x000000020200780c */ /* 0x000fe20003f06070 */
[----:B------:R-:W-:Y:S01]  /*2f20*/  IMAD.MOV.U32 R8, RZ, RZ, RZ ;  /* 0x000000ffff087224 */ /* 0x000fe200078e00ff */
[----:B--2---:R-:W-:-:S04]  /*2f30*/  ULEA UR4, UR5, UR4, 0x18 ;  /* 0x0000000405047291 */ /* 0x004fc8000f8ec0ff */
[----:B------:R-:W-:Y:S02]  /*2f40*/  UIADD3 UR5, UPT, UPT, UR4, 0xd8, URZ ;  /* 0x000000d804057890 */ /* 0x000fe4000fffe0ff */
[----:B------:R-:W-:Y:S02]  /*2f50*/  UIADD3 UR8, UPT, UPT, UR4, 0xd0, URZ ;  /* 0x000000d004087890 */ /* 0x000fe4000fffe0ff */
[----:B------:R-:W-:-:S12]  /*2f60*/  UPRMT UR5, URZ, 0x654, UR5 ;  /* 0x00000654ff057896 */ /* 0x000fd80008000005 */
.L_x_52:
[----:B------:R-:W-:Y:S01]  /*2f70*/  SHF.L.U32 R6, R3, 0x1f, RZ ;  /* 0x0000001f03067819 */ /* 0x000fe200000006ff */
[----:B------:R-:W-:Y:S02]  /*2f80*/  IMAD.U32 R4, RZ, RZ, UR8 ;  /* 0x00000008ff047e24 */ /* 0x000fe4000f8e00ff */
[----:B------:R-:W-:Y:S01]  /*2f90*/  @!P0 IMAD.MOV.U32 R5, RZ, RZ, 0x10 ;  /* 0x00000010ff058424 */ /* 0x000fe200078e00ff */
[----:B------:R-:W2:Y:S02]  /*2fa0*/  SYNCS.PHASECHK.TRANS64.TRYWAIT P1, [UR4+0xd8], R6 ;  /* 0x0000d806ff0075a7 */ /* 0x000ea40008021104 */
[----:B------:R-:W-:-:S04]  /*2fb0*/  PRMT R4, R2, 0x654, R4 ;  /* 0x0000065402047816 */ /* 0x000fc80000000004 */
[----:B------:R-:W-:Y:S01]  /*2fc0*/  SEL R0, R4, R0, !P0 ;  /* 0x0000000004007207 */ /* 0x000fe20004000000 */
[----:B--2---:R-:W-:Y:S06]  /*2fd0*/  @!P1 BRA `(.L_x_50) ;  /* 0x0000006000989947 */ /* 0x004fec0003800000 */
.L_x_154:
[----:B------:R-:W-:Y:S01]  /*2fe0*/  UIADD3 UR6, UPT, UPT, UR4, 0x110, URZ ;  /* 0x0000011004067890 */ /* 0x000fe2000fffe0ff */
[----:B------:R3:W-:Y:S01]  /*2ff0*/  @!P0 SYNCS.ARRIVE.TRANS64.RED RZ, [R0+URZ], R5 ;  /* 0x0000000500ff89a7 */ /* 0x0007e200080004ff */
[----:B------:R-:W-:Y:S01]  /*3000*/  UIADD3 UR7, UPT, UPT, UR4, 0xd0, URZ ;  /* 0x000000d004077890 */ /* 0x000fe2000fffe0ff */
[----:B------:R-:W-:-:S08]  /*3010*/  LOP3.LUT R3, R3, 0x1, RZ, 0x3c, !PT ;  /* 0x0000000103037812 */ /* 0x000fd000078e3cff */
[----:B------:R-:W-:Y:S06]  /*3020*/  UGETNEXTWORKID.BROADCAST [UR6], [UR7] ;  /* 0x00000000060073ca */ /* 0x000fec0008000100 */
[----:B---3--:R-:W-:-:S04]  /*3030*/  SHF.L.U32 R5, R8, 0x1f, RZ ;  /* 0x0000001f08057819 */ /* 0x008fc800000006ff */
[----:B------:R-:W3:Y:S02]  /*3040*/  SYNCS.PHASECHK.TRANS64.TRYWAIT P1, [UR4+0xd0], R5 ;  /* 0x0000d005ff0075a7 */ /* 0x000ee40008021104 */
[----:B---3--:R-:W-:Y:S05]  /*3050*/  @!P1 BRA `(.L_x_51) ;  /* 0x0000006000909947 */ /* 0x008fea0003800000 */
.L_x_156:
[----:B--2---:R-:W2:Y:S01]  /*3060*/  LDS.128 R4, [UR4+0x110] ;  /* 0x00011004ff047984 */ /* 0x004ea20008000c00 */
[----:B------:R-:W-:Y:S01]  /*3070*/  LOP3.LUT R8, R8, 0x1, RZ, 0x3c, !PT ;  /* 0x0000000108087812 */ /* 0x000fe200078e3cff */
[----:B------:R-:W-:Y:S01]  /*3080*/  @!PT LDS RZ, [RZ] ;  /* 0x00000000fffff984 */ /* 0x000fe20000000800 */
[----:B------:R-:W-:Y:S01]  /*3090*/  @!PT LDS RZ, [RZ] ;  /* 0x00000000fffff984 */ /* 0x000fe20000000800 */
[----:B------:R-:W-:Y:S01]  /*30a0*/  @!PT LDS RZ, [RZ] ;  /* 0x00000000fffff984 */ /* 0x000fe20000000800 */
[----:B------:R-:W-:Y:S01]  /*30b0*/  @!PT LDS RZ, [RZ] ;  /* 0x00000000fffff984 */ /* 0x000fe20000000800 */
[----:B------:R3:W-:Y:S06]  /*30c0*/  MEMBAR.ALL.CTA ;  /* 0x0000000000007992 */ /* 0x0007ec0000008000 */
[----:B---3--:R-:W3:Y:S02]  /*30d0*/  FENCE.VIEW.ASYNC.S ;  /* 0x00000000000073c6 */ /* 0x008ee40000000000 */
[----:B---3--:R-:W-:Y:S01]  /*30e0*/  SYNCS.ARRIVE.TRANS64.RED.A1T0 RZ, [UR5], RZ ;  /* 0x000000ffffff79a7 */ /* 0x008fe20008100405 */
[----:B--2---:R-:W-:-:S13]  /*30f0*/  LOP3.LUT P1, RZ, R6, 0x1, RZ, 0xc0, !PT ;  /* 0x0000000106ff7812 */ /* 0x004fda000782c0ff */
[----:B------:R-:W-:Y:S05]  /*3100*/  @P1 BRA `(.L_x_52) ;  /* 0xfffffffc00981947 */ /* 0x000fea000383ffff */
[----:B------:R-:W-:-:S04]  /*3110*/  SHF.L.U32 R0, R3, 0x1f, RZ ;  /* 0x0000001f03007819 */ /* 0x000fc800000006ff */
[----:B------:R-:W2:Y:S02]  /*3120*/  SYNCS.PHASECHK.TRANS64 P0, [UR4+0xd8], R0 ;  /* 0x0000d800ff0075a7 */ /* 0x000ea40008001004 */
[----:B-12---:R-:W-:Y:S05]  /*3130*/  @P0 EXIT ;  /* 0x000000000000094d */ /* 0x006fea0003800000 */
[----:B------:R-:W-:-:S07]  /*3140*/  MOV R0, UR4 ;  /* 0x0000000400007c02 */ /* 0x000fce0008000f00 */
.L_x_53:
[----:B-1----:R-:W-:-:S04]  /*3150*/  SHF.L.U32 R2, R3, 0x1f, RZ ;  /* 0x0000001f03027819 */ /* 0x002fc800000006ff */
[----:B------:R1:W2:Y:S03]  /*3160*/  SYNCS.PHASECHK.TRANS64.TRYWAIT P0, [R0+URZ+0xd8], R2 ;  /* 0x0000d802000075a7 */ /* 0x0002a600080011ff */
[----:B--2---:R-:W-:Y:S05]  /*3170*/  @!P0 NANOSLEEP.SYNCS 0x989680 ;  /* 0x009896800000895d */ /* 0x004fea0003900000 */
[----:B------:R-:W2:Y:S02]  /*3180*/  @!P0 SYNCS.PHASECHK.TRANS64 P0, [R0+URZ+0xd8], R2 ;  /* 0x0000d802000085a7 */ /* 0x000ea400080010ff */
[----:B--2---:R-:W-:Y:S05]  /*3190*/  @P0 EXIT ;  /* 0x000000000000094d */ /* 0x004fea0003800000 */
[----:B------:R-:W-:Y:S05]  /*31a0*/  BRA `(.L_x_53) ;  /* 0xfffffffc00e87947 */ /* 0x000fea000383ffff */
.L_x_49:
[----:B------:R-:W-:Y:S05]  /*31b0*/  BRA.U UP5, `(.L_x_54) ;  /* 0x0000000d058c7547 */ /* 0x000fea000b800000 */
[----:B------:R-:W2:Y:S01]  /*31c0*/  S2UR UR7, SR_CgaCtaId ;  /* 0x00000000000779c3 */ /* 0x000ea20000008800 */
[----:B------:R-:W-:Y:S01]  /*31d0*/  UMOV UR4, 0x40 ;  /* 0x0000004000047882 */ /* 0x000fe20000000000 */
[----:B------:R-:W-:Y:S01]  /*31e0*/  NOP ;  /* 0x0000000000007918 */ /* 0x000fe20000000000 */
[----:B------:R-:W-:Y:S01]  /*31f0*/  UMOV UR6, 0x400 ;  /* 0x0000040000067882 */ /* 0x000fe20000000000 */
[----:B--2---:R-:W-:Y:S02]  /*3200*/  ULEA UR5, UR7, UR4, 0x18 ;  /* 0x0000000407057291 */ /* 0x004fe4000f8ec0ff */
[----:B------:R-:W-:-:S07]  /*3210*/  ULEA UR6, UR7, UR6, 0x18 ;  /* 0x0000000607067291 */ /* 0x000fce000f8ec0ff */
[----:B------:R-:W2:Y:S02]  /*3220*/  LDS.U8 R2, [UR5+0x1c] ;  /* 0x00001c05ff027984 */ /* 0x000ea40008000000 */
[----:B--2---:R-:W-:-:S13]  /*3230*/  ISETP.NE.AND P0, PT, R2, RZ, PT ;  /* 0x000000ff0200720c */ /* 0x004fda0003f05270 */
[----:B------:R-:W-:Y:S05]  /*3240*/  @P0 BRA `(.L_x_55) ;  /* 0x0000000000580947 */ /* 0x000fea0003800000 */
[----:B------:R-:W-:-:S13]  /*3250*/  ELECT P0, URZ, PT ;  /* 0x0000000000ff782f */ /* 0x000fda0003800000 */
[----:B------:R-:W-:Y:S05]  /*3260*/  @!P0 BRA `(.L_x_56) ;  /* 0x0000000000608947 */ /* 0x000fea0003800000 */
[----:B------:R-:W-:Y:S01]  /*3270*/  UMOV UR4, 0x10 ;  /* 0x0000001000047882 */ /* 0x000fe20000000000 */
[----:B------:R-:W-:Y:S01]  /*3280*/  HFMA2 R2, -RZ, RZ, 0, 5.9604644775390625e-08 ;  /* 0x00000001ff027431 */ /* 0x000fe200000001ff */
[----:B------:R-:W-:-:S03]  /*3290*/  MOV R3, 0xffff ;  /* 0x0000ffff00037802 */ /* 0x000fc60000000f00 */
[----:B------:R-:W-:Y:S04]  /*32a0*/  DEPBAR.LE SB2, 0x36 ;  /* 0x0000ad800000791a */ /* 0x000fe80000000000 */
[----:B------:R-:W2:Y:S02]  /*32b0*/  UTCATOMSWS.FIND_AND_SET.ALIGN UP0, UR4, UR4 ;  /* 0x00000004000475e3 */ /* 0x000ea40008000800 */
[----:B--2---:R-:W-:Y:S01]  /*32c0*/  MOV R4, UR4 ;  /* 0x0000000400047c02 */ /* 0x004fe20008000f00 */
[----:B------:R-:W-:Y:S06]  /*32d0*/  BRA.U UP0, `(.L_x_57) ;  /* 0x0000000100187547 */ /* 0x000fec000b800000 */
.L_x_58:
[----:B------:R-:W-:Y:S05]  /*32e0*/  NANOSLEEP 0x64 ;  /* 0x000000640000795d */ /* 0x000fea0003800000 */
[----:B------:R-:W-:-:S05]  /*32f0*/  UMOV UR4, 0x10 ;  /* 0x0000001000047882 */ /* 0x000fca0000000000 */
[----:B------:R-:W-:Y:S04]  /*3300*/  DEPBAR.LE SB2, 0x36 ;  /* 0x0000ad800000791a */ /* 0x000fe80000000000 */
[----:B------:R-:W2:Y:S02]  /*3310*/  UTCATOMSWS.FIND_AND_SET.ALIGN UP0, UR4, UR4 ;  /* 0x00000004000475e3 */ /* 0x000ea40008000800 */
[----:B--2---:R-:W-:Y:S01]  /*3320*/  MOV R4, UR4 ;  /* 0x0000000400047c02 */ /* 0x004fe20008000f00 */
[----:B------:R-:W-:Y:S05]  /*3330*/  BRA.U !UP0, `(.L_x_58) ;  /* 0xfffffffd08e87547 */ /* 0x000fea000b83ffff */
.L_x_57:
[-C--:B------:R-:W-:Y:S02]  /*3340*/  SHF.L.U32 R3, R3, R4.reuse, RZ ;  /* 0x0000000403037219 */ /* 0x080fe400000006ff */
[----:B------:R-:W-:Y:S01]  /*3350*/  SHF.L.U32 R2, R2, R4, RZ ;  /* 0x0000000402027219 */ /* 0x000fe200000006ff */
[----:B------:R-:W-:Y:S02]  /*3360*/  IMAD.SHL.U32 R4, R4, 0x20, RZ ;  /* 0x0000002004047824 */ /* 0x000fe400078e00ff */
[----:B------:R2:W-:Y:S04]  /*3370*/  ATOMS.OR RZ, [UR5+0x14], R3 ;  /* 0x00001403ffff798c */ /* 0x0005e8000b000005 */
[----:B------:R2:W-:Y:S04]  /*3380*/  ATOMS.OR RZ, [UR5+0x18], R2 ;  /* 0x00001802ffff798c */ /* 0x0005e8000b000005 */
[----:B------:R2:W-:Y:S01]  /*3390*/  STS [UR6+0x120], R4 ;  /* 0x00012004ff007988 */ /* 0x0005e20008000806 */
[----:B------:R-:W-:Y:S05]  /*33a0*/  BRA `(.L_x_56) ;  /* 0x0000000000107947 */ /* 0x000fea0003800000 */
.L_x_55:
[----:B------:R-:W-:-:S05]  /*33b0*/  MOV R2, 0xffffffff ;  /* 0xffffffff00027802 */ /* 0x000fca0000000f00 */
[----:B------:R2:W-:Y:S02]  /*33c0*/  STS [UR6+0x120], R2 ;  /* 0x00012002ff007988 */ /* 0x0005e40008000806 */
[----:B--2---:R-:W-:Y:S02]  /*33d0*/  MOV R2, 0x33f0 ;  /* 0x000033f000027802 */ /* 0x004fe40000000f00 */
[----:B-1---5:R-:W-:Y:S05]  /*33e0*/  CALL.REL.NOINC `($__internal_1_$__cuda_sm10x_tcgen05_guardrail_trap_phase_invalid_during_alloc) ;  /* 0x0000006400a07944 */ /* 0x022fea0003c00000 */
.L_x_56:
[----:B------:R-:W-:Y:S05]  /*33f0*/  WARPSYNC.ALL ;  /* 0x0000000000007948 */ /* 0x000fea0003800000 */
[----:B------:R-:W3:Y:S01]  /*3400*/  S2UR UR4, SR_CgaCtaId ;  /* 0x00000000000479c3 */ /* 0x000ee20000008800 */
[----:B------:R-:W-:Y:S01]  /*3410*/  UMOV UR20, 0x400 ;  /* 0x0000040000147882 */ /* 0x000fe20000000000 */
[----:B------:R-:W-:-:S06]  /*3420*/  NOP ;  /* 0x0000000000007918 */ /* 0x000fcc0000000000 */
[----:B------:R-:W-:Y:S06]  /*3430*/  BAR.ARV 0x6, 0xa0 ;  /* 0x0182800000007b1d */ /* 0x000fec0000002000 */
[----:B------:R-:W4:Y:S01]  /*3440*/  LDCU.64 UR6, c[0x0][0x388] ;  /* 0x00007100ff0677ac */ /* 0x000f220008000a00 */
[----:B------:R-:W-:Y:S01]  /*3450*/  LOP3.LUT R0, R0, 0xffff, RZ, 0xc0, !PT ;  /* 0x0000ffff00007812 */ /* 0x000fe200078ec0ff */
[----:B------:R-:W-:Y:S01]  /*3460*/  IMAD.MOV.U32 R10, RZ, RZ, 0x1 ;  /* 0x00000001ff0a7424 */ /* 0x000fe200078e00ff */
[----:B------:R-:W-:Y:S01]  /*3470*/  CS2R R8, SRZ ;  /* 0x0000000000087805 */ /* 0x000fe2000001ff00 */
[----:B------:R-:W-:Y:S01]  /*3480*/  UMOV UR24, URZ ;  /* 0x000000ff00187c82 */ /* 0x000fe20008000000 */
[----:B------:R-:W-:Y:S01]  /*3490*/  R2UR UR21, R0 ;  /* 0x00000000001572ca */ /* 0x000fe200000e0000 */
[----:B------:R-:W-:Y:S01]  /*34a0*/  UMOV UR19, URZ ;  /* 0x000000ff00137c82 */ /* 0x000fe20008000000 */
[----:B------:R-:W-:Y:S01]  /*34b0*/  UMOV UR32, 0x0 ;  /* 0x0000000000207882 */ /* 0x000fe20000000000 */
[----:B------:R-:W-:Y:S01]  /*34c0*/  UMOV UR33, 0x4200910 ;  /* 0x0420091000217882 */ /* 0x000fe20000000000 */
[----:B------:R-:W-:Y:S01]  /*34d0*/  UMOV UR30, 0x0 ;  /* 0x00000000001e7882 */ /* 0x000fe20000000000 */
[----:B---3--:R-:W-:Y:S01]  /*34e0*/  ULEA UR20, UR4, UR20, 0x18 ;  /* 0x0000001404147291 */ /* 0x008fe2000f8ec0ff */
[----:B------:R-:W-:Y:S01]  /*34f0*/  UMOV UR31, 0x4200910 ;  /* 0x04200910001f7882 */ /* 0x000fe20000000000 */
[----:B------:R-:W-:-:S02]  /*3500*/  UMOV UR28, 0x0 ;  /* 0x00000000001c7882 */ /* 0x000fc40000000000 */
[----:B------:R-:W-:Y:S01]  /*3510*/  UIADD3 UR34, UPT, UPT, UR20, 0xd8, URZ ;  /* 0x000000d814227890 */ /* 0x000fe2000fffe0ff */
[----:B------:R-:W-:Y:S01]  /*3520*/  UMOV UR29, 0x4200910 ;  /* 0x04200910001d7882 */ /* 0x000fe20000000000 */
[----:B------:R-:W-:Y:S01]  /*3530*/  UMOV UR26, 0x0 ;  /* 0x00000000001a7882 */ /* 0x000fe20000000000 */
[----:B----4-:R-:W-:Y:S02]  /*3540*/  UIADD3 UR4, UPT, UPT, UR6, 0x1f, URZ ;  /* 0x0000001f06047890 */ /* 0x010fe4000fffe0ff */
[----:B------:R-:W2:Y:S01]  /*3550*/  LDS R11, [UR20+0x120] ;  /* 0x00012014ff0b7984 */ /* 0x000ea20008000800 */
[----:B------:R-:W3:Y:S01]  /*3560*/  LDCU UR6, c[0x0][0x390] ;  /* 0x00007200ff0677ac */ /* 0x000ee20008000800 */
[----:B------:R-:W-:Y:S02]  /*3570*/  USHF.R.S32.HI UR5, URZ, 0x1f, UR4 ;  /* 0x0000001fff057899 */ /* 0x000fe40008011404 */
[----:B------:R-:W-:Y:S02]  /*3580*/  UPRMT UR34, URZ, 0x654, UR34 ;  /* 0x00000654ff227896 */ /* 0x000fe40008000022 */
[----:B------:R-:W-:-:S02]  /*3590*/  ULEA.HI UR4, UR5, UR4, URZ, 0x5 ;  /* 0x0000000405047291 */ /* 0x000fc4000f8f28ff */
[----:B------:R-:W-:Y:S02]  /*35a0*/  UIADD3 UR5, UPT, UPT, UR20, 0x8800, URZ ;  /* 0x0000880014057890 */ /* 0x000fe4000fffe0ff */
[----:B------:R-:W-:Y:S02]  /*35b0*/  USHF.R.S32.HI UR4, URZ, 0x5, UR4 ;  /* 0x00000005ff047899 */ /* 0x000fe40008011404 */
[----:B------:R-:W-:Y:S02]  /*35c0*/  USHF.R.U32.HI UR5, URZ, 0x4, UR5 ;  /* 0x00000004ff057899 */ /* 0x000fe40008011605 */
[----:B------:R-:W-:Y:S02]  /*35d0*/  UIMAD UR7, UR4, UR7, URZ ;  /* 0x00000007040772a4 */ /* 0x000fe4000f8e02ff */
[----:B------:R-:W-:Y:S02]  /*35e0*/  UIADD3 UR4, UPT, UPT, UR20, 0x18800, URZ ;  /* 0x0001880014047890 */ /* 0x000fe4000fffe0ff */
[----:B------:R-:W-:-:S02]  /*35f0*/  ULOP3.LUT UR5, UR5, 0x3fff, URZ, 0xc0, !UPT ;  /* 0x00003fff05057892 */ /* 0x000fc4000f8ec0ff */
[----:B------:R-:W-:Y:S02]  /*3600*/  USHF.R.U32.HI UR4, URZ, 0x4, UR4 ;  /* 0x00000004ff047899 */ /* 0x000fe40008011604 */
[----:B------:R-:W-:Y:S02]  /*3610*/  ULOP3.LUT UR22, UR5, 0x10000, URZ, 0xfc, !UPT ;  /* 0x0001000005167892 */ /* 0x000fe4000f8efcff */
[----:B------:R-:W-:Y:S02]  /*3620*/  ULOP3.LUT UR23, UR4, 0x3fff, URZ, 0xc0, !UPT ;  /* 0x00003fff04177892 */ /* 0x000fe4000f8ec0ff */
[----:B---3--:R-:W-:Y:S02]  /*3630*/  UIMAD UR4, UR7, UR6, URZ ;  /* 0x00000006070472a4 */ /* 0x008fe4000f8e02ff */
[----:B------:R-:W-:Y:S02]  /*3640*/  ULOP3.LUT UR23, UR23, 0x10000, URZ, 0xfc, !UPT ;  /* 0x0001000017177892 */ /* 0x000fe4000f8efcff */
[----:B------:R-:W-:-:S02]  /*3650*/  UIADD3 UR35, UPT, UPT, UR4, -0x1, URZ ;  /* 0xffffffff04237890 */ /* 0x000fc4000fffe0ff */
[----:B------:R-:W-:Y:S01]  /*3660*/  UISETP.GE.AND UP3, UPT, UR4, 0x1, UPT ;  /* 0x000000010400788c */ /* 0x000fe2000bf66270 */
[----:B------:R-:W-:Y:S01]  /*3670*/  UMOV UR27, 0x4200910 ;  /* 0x04200910001b7882 */ /* 0x000fe20000000000 */
[C---:B--2---:R-:W-:Y:S01]  /*3680*/  VIADD R3, R11.reuse, 0x80 ;  /* 0x000000800b037836 */ /* 0x044fe20000000000 */
[----:B------:R-:W-:-:S04]  /*3690*/  LOP3.LUT R2, R11, 0xffff, RZ, 0xc0, !PT ;  /* 0x0000ffff0b027812 */ /* 0x000fc800078ec0ff */
[----:B------:R-:W-:-:S05]  /*36a0*/  LOP3.LUT R3, R3, 0xffff, RZ, 0xc0, !PT ;  /* 0x0000ffff03037812 */ /* 0x000fca00078ec0ff */
[----:B------:R2:W-:Y:S02]  /*36b0*/  STL.64 [R1], R2 ;  /* 0x0000000201007387 */ /* 0x0005e40000100a00 */
.L_x_65:
[----:B--2---:R-:W-:-:S04]  /*36c0*/  SHF.L.U32 R2, R9, 0x1f, RZ ;  /* 0x0000001f09027819 */ /* 0x004fc800000006ff */
[----:B------:R-:W2:Y:S02]  /*36d0*/  SYNCS.PHASECHK.TRANS64.TRYWAIT P0, [UR20+0xd0], R2 ;  /* 0x0000d002ff0075a7 */ /* 0x000ea40008001114 */
[----:B--23--:R-:W-:Y:S05]  /*36e0*/  @!P0 BRA `(.L_x_59) ;  /* 0x0000005c00048947 */ /* 0x00cfea0003800000 */
.L_x_158:
[----:B------:R-:W3:Y:S01]  /*36f0*/  LDS.128 R4, [UR20+0x110] ;  /* 0x00011014ff047984 */ /* 0x000ee20008000c00 */
[----:B------:R-:W-:Y:S01]  /*3700*/  ULEA UR25, UR24, UR20, 0x3 ;  /* 0x0000001418197291 */ /* 0x000fe2000f8e18ff */
[----:B--2---:R-:W-:Y:S01]  /*3710*/  SHF.L.U32 R2, R10, 0x1f, RZ ;  /* 0x0000001f0a027819 */ /* 0x004fe200000006ff */
[----:B------:R-:W-:Y:S01]  /*3720*/  @!PT LDS RZ, [RZ] ;  /* 0x00000000fffff984 */ /* 0x000fe20000000800 */
[----:B------:R-:W-:Y:S01]  /*3730*/  @!PT LDS RZ, [RZ] ;  /* 0x00000000fffff984 */ /* 0x000fe20000000800 */
[----:B------:R-:W-:Y:S01]  /*3740*/  @!PT LDS RZ, [RZ] ;  /* 0x00000000fffff984 */ /* 0x000fe20000000800 */
[----:B------:R-:W-:Y:S01]  /*3750*/  @!PT LDS RZ, [RZ] ;  /* 0x00000000fffff984 */ /* 0x000fe20000000800 */
[----:B------:R2:W-:Y:S06]  /*3760*/  MEMBAR.ALL.CTA ;  /* 0x0000000000007992 */ /* 0x0005ec0000008000 */
[----:B--2---:R-:W2:Y:S02]  /*3770*/  FENCE.VIEW.ASYNC.S ;  /* 0x00000000000073c6 */ /* 0x004ea40000000000 */
[----:B--2---:R-:W-:Y:S01]  /*3780*/  SYNCS.ARRIVE.TRANS64.RED.A1T0 RZ, [UR34], RZ ;  /* 0x000000ffffff79a7 */ /* 0x004fe20008100422 */
[----:B------:R-:W2:Y:S02]  /*3790*/  SYNCS.PHASECHK.TRANS64.TRYWAIT P0, [UR25+0xf0], R2 ;  /* 0x0000f002ff0075a7 */ /* 0x000ea40008001119 */
[----:B--23--:R-:W-:Y:S05]  /*37a0*/  @!P0 BRA `(.L_x_60) ;  /* 0x0000005800ec8947 */ /* 0x00cfea0003800000 */
.L_x_160:
[----:B------:R-:W-:Y:S05]  /*37b0*/  BRA.U !UP3, `(.L_x_61) ;  /* 0x000000010bf87547 */ /* 0x000fea000b800000 */
[----:B--2---:R-:W-:Y:S01]  /*37c0*/  IMAD.U32 R0, RZ, RZ, UR24 ;  /* 0x00000018ff007e24 */ /* 0x004fe2000f8e00ff */
[----:B------:R-:W-:-:S04]  /*37d0*/  ULEA UR4, UR19, UR20, 0x3 ;  /* 0x0000001413047291 */ /* 0x000fc8000f8e18ff */
[----:B------:R-:W-:-:S05]  /*37e0*/  LEA R0, R0, R1, 0x2 ;  /* 0x0000000100007211 */ /* 0x000fca00078e10ff */
[----:B------:R2:W5:Y:S01]  /*37f0*/  LDL R2, [R0] ;  /* 0x0000000000027983 */ /* 0x0005620000100800 */
[----:B------:R-:W-:Y:S01]  /*3800*/  UPLOP3.LUT UP2, UPT, UPT, UPT, UPT, 0x40, 0x4 ;  /* 0x000000000004789c */ /* 0x000fe20003f4e870 */
[----:B------:R-:W-:Y:S01]  /*3810*/  UMOV UR17, UR35 ;  /* 0x0000002300117c82 */ /* 0x000fe20008000000 */
[----:B--2---:R-:W-:-:S04]  /*3820*/  SHF.L.U32 R0, R8, 0x1f, RZ ;  /* 0x0000001f08007819 */ /* 0x004fc800000006ff */
[----:B------:R2:W3:Y:S01]  /*3830*/  SYNCS.PHASECHK.TRANS64.TRYWAIT P2, [UR4], R0 ;  /* 0x00000000ff0075a7 */ /* 0x0004e20008041104 */
[----:B------:R-:W-:-:S05]  /*3840*/  UMOV UR4, UR19 ;  /* 0x0000001300047c82 */ /* 0x000fca0008000000 */
.L_x_64:
[----:B------:R-:W-:Y:S01]  /*3850*/  ULEA UR18, UR4, UR20, 0x3 ;  /* 0x0000001404127291 */ /* 0x000fe2000f8e18ff */
[----:B--234-:R-:W-:Y:S11]  /*3860*/  @P2 BRA `(.L_x_62) ;  /* 0x00000000000c2947 */ /* 0x01cff60003800000 */
[----:B------:R-:W-:Y:S04]  /*3870*/  SHF.L.U32 R3, R8, 0x1f, RZ ;  /* 0x0000001f08037819 */ /* 0x000fe800000006ff */
[----:B------:R-:W3:Y:S02]  /*3880*/  SYNCS.PHASECHK.TRANS64.TRYWAIT P0, [UR18], R3 ;  /* 0x00000003ff0075a7 */ /* 0x000ee40008001112 */
[----:B---3--:R-:W-:Y:S05]  /*3890*/  @!P0 BRA `(.L_x_63) ;  /* 0x0000005800c88947 */ /* 0x008fea0003800000 */
.L_x_62:
[----:B------:R-:W-:Y:S01]  /*38a0*/  UISETP.NE.AND UP0, UPT, UR17, URZ, UPT ;  /* 0x000000ff1100728c */ /* 0x000fe2000bf05270 */
[----:B------:R-:W-:Y:S01]  /*38b0*/  PLOP3.LUT P2, PT, PT, PT, PT, 0x80, 0x8 ;  /* 0x000000000008781c */ /* 0x000fe20003f4f070 */
[----:B------:R-:W-:Y:S01]  /*38c0*/  UIADD3 UR5, UPT, UPT, UR4, 0x1, URZ ;  /* 0x0000000104057890 */ /* 0x000fe2000fffe0ff */
[----:B------:R-:W-:Y:S11]  /*38d0*/  ELECT P1, URZ, PT ;  /* 0x0000000000ff782f */ /* 0x000ff60003820000 */
[----:B------:R-:W-:Y:S02]  /*38e0*/  @!UPT UIADD3 URZ, UPT, UPT, URZ, URZ, URZ ;  /* 0x000000fffffff290 */ /* 0x000fe4000fffe0ff */
[----:B-----5:R-:W-:Y:S01]  /*38f0*/  @P1 R2UR.BROADCAST UR8, R2 ;  /* 0x00000000020812ca */ /* 0x020fe200008e0000 */
[----:B------:R-:W-:Y:S01]  /*3900*/  UISETP.NE.AND UP1, UPT, UR5, 0x8, UPT ;  /* 0x000000080500788c */ /* 0x000fe2000bf25270 */
[----:B------:R-:W-:Y:S01]  /*3910*/  PLOP3.LUT P0, PT, PT, PT, UP0, 0x80, 0x8 ;  /* 0x000000000008781c */ /* 0x000fe20003f0f008 */
[----:B------:R-:W-:Y:S02]  /*3920*/  ULEA UR10, UR4, UR23, 0xa ;  /* 0x00000017040a7291 */ /* 0x000fe4000f8e50ff */
[----:B------:R-:W-:Y:S02]  /*3930*/  USEL UR6, URZ, 0x1, UP1 ;  /* 0x00000001ff067887 */ /* 0x000fe40008800000 */
[----:B------:R-:W-:Y:S02]  /*3940*/  USEL UR19, UR5, URZ, UP1 ;  /* 0x000000ff05137287 */ /* 0x000fe40008800000 */
[----:B------:R-:W-:Y:S02]  /*3950*/  ULEA UR14, UR4, UR22, 0x9 ;  /* 0x00000016040e7291 */ /* 0x000fe4000f8e48ff */
[----:B------:R-:W-:Y:S01]  /*3960*/  @UP0 ULEA UR5, UR19, UR20, 0x3 ;  /* 0x0000001413050291 */ /* 0x000fe2000f8e18ff */
[----:B------:R-:W-:Y:S01]  /*3970*/  LOP3.LUT R8, R8, UR6, RZ, 0x3c, !PT ;  /* 0x0000000608087c12 */ /* 0x000fe2000f8e3cff */
[----:B------:R-:W-:Y:S02]  /*3980*/  UIADD3 UR6, UPT, UPT, UR10, 0x2, URZ ;  /* 0x000000020a067890 */ /* 0x000fe4000fffe0ff */
[----:B------:R-:W-:Y:S01]  /*3990*/  UIADD3 UR4, UPT, UPT, UR14, 0x2, URZ ;  /* 0x000000020e047890 */ /* 0x000fe2000fffe0ff */
[----:B--2---:R-:W-:Y:S01]  /*39a0*/  @P0 SHF.L.U32 R0, R8, 0x1f, RZ ;  /* 0x0000001f08000819 */ /* 0x004fe200000006ff */
[----:B------:R-:W-:Y:S01]  /*39b0*/  UIADD3 UR12, UPT, UPT, UR10, 0x4, URZ ;  /* 0x000000040a0c7890 */ /* 0x000fe2000fffe0ff */
[----:B------:R-:W-:Y:S02]  /*39c0*/  UMOV UR11, 0x40004040 ;  /* 0x40004040000b7882 */ /* 0x000fe40000000000 */
[----:B------:R4:W2:Y:S01]  /*39d0*/  @P0 SYNCS.PHASECHK.TRANS64.TRYWAIT P2, [UR5], R0 ;  /* 0x00000000ff0005a7 */ /* 0x0008a20008041105 */
[----:B------:R-:W-:Y:S11]  /*39e0*/  ELECT P0, URZ, PT ;  /* 0x0000000000ff782f */ /* 0x000ff60003800000 */
[----:B------:R-:W-:Y:S02]  /*39f0*/  @!UPT UIADD3 URZ, UPT, UPT, URZ, URZ, URZ ;  /* 0x000000fffffff290 */ /* 0x000fe4000fffe0ff */
[C---:B------:R-:W-:Y:S02]  /*3a00*/  @P0 R2UR.BROADCAST UR16, R2.reuse ;  /* 0x00000000021002ca */ /* 0x040fe400008e0000 */
[----:B------:R-:W-:Y:S01]  /*3a10*/  ELECT P0, URZ, PT ;  /* 0x0000000000ff782f */ /* 0x000fe20003800000 */
[----:B------:R-:W-:Y:S01]  /*3a20*/  UMOV UR15, 0x40004040 ;  /* 0x40004040000f7882 */ /* 0x000fe20000000000 */
[----:B------:R-:W-:Y:S01]  /*3a30*/  UMOV UR7, 0x40004040 ;  /* 0x4000404000077882 */ /* 0x000fe20000000000 */
[----:B------:R3:W-:Y:S01]  /*3a40*/  UTCHMMA gdesc[UR14], gdesc[UR10], tmem[UR8], tmem[UR32], idesc[UR33], UP2 ;  /* 0x00ff200a0e0075ea */ /* 0x0007e20009000008 */
[----:B------:R-:W-:Y:S01]  /*3a50*/  UPLOP3.LUT UP2, UPT, UPT, UPT, UPT, 0x80, 0x8 ;  /* 0x000000000008789c */ /* 0x000fe20003f4f070 */
[----:B------:R-:W-:Y:S01]  /*3a60*/  UMOV UR5, 0x40004040 ;  /* 0x4000404000057882 */ /* 0x000fe20000000000 */
[----:B------:R-:W-:Y:S01]  /*3a70*/  UMOV UR13, 0x40004040 ;  /* 0x40004040000d7882 */ /* 0x000fe20000000000 */
[----:B------:R-:W-:Y:S04]  /*3a80*/  UMOV UR9, 0x40004040 ;  /* 0x4000404000097882 */ /* 0x000fe80000000000 */
[----:B------:R1:W-:Y:S01]  /*3a90*/  UTCHMMA gdesc[UR4], gdesc[UR6], tmem[UR16], tmem[UR30], idesc[UR31], UPT ;  /* 0x00ff1e06040075ea */ /* 0x0003e2000b800010 */
[----:B---3--:R-:W-:Y:S01]  /*3aa0*/  UIADD3 UR8, UPT, UPT, UR14, 0x4, URZ ;  /* 0x000000040e087890 */ /* 0x008fe2000fffe0ff */
[C---:B------:R-:W-:Y:S02]  /*3ab0*/  @P0 R2UR.BROADCAST UR15, R2.reuse ;  /* 0x00000000020f02ca */ /* 0x040fe400008e0000 */
[----:B------:R-:W-:Y:S01]  /*3ac0*/  ELECT P0, URZ, PT ;  /* 0x0000000000ff782f */ /* 0x000fe20003800000 */
[----:B------:R-:W-:Y:S02]  /*3ad0*/  UIADD3 UR10, UPT, UPT, UR10, 0x6, URZ ;  /* 0x000000060a0a7890 */ /* 0x000fe4000fffe0ff */
[----:B-1----:R-:W-:Y:S10]  /*3ae0*/  UIADD3 UR6, UPT, UPT, UR14, 0x6, URZ ;  /* 0x000000060e067890 */ /* 0x002ff4000fffe0ff */
[----:B------:R-:W-:Y:S01]  /*3af0*/  @P0 R2UR.BROADCAST UR14, R2 ;  /* 0x00000000020e02ca */ /* 0x000fe200008e0000 */
[----:B------:R-:W-:Y:S02]  /*3b00*/  UIADD3 UR5, UPT, UPT, UR18, 0x40, URZ ;  /* 0x0000004012057890 */ /* 0x000fe4000fffe0ff */
[----:B------:R-:W-:Y:S01]  /*3b10*/  UIADD3 UR4, UPT, UPT, UR17, 0x1, URZ ;  /* 0x0000000111047890 */ /* 0x000fe2000fffe0ff */
[----:B------:R1:W-:Y:S03]  /*3b20*/  UTCHMMA gdesc[UR8], gdesc[UR12], tmem[UR15], tmem[UR28], idesc[UR29], UPT ;  /* 0x00ff1c0c080075ea */ /* 0x0003e6000b80000f */
[----:B------:R-:W-:Y:S03]  /*3b30*/  UISETP.GT.U32.AND UP0, UPT, UR4, 0x1, UPT ;  /* 0x000000010400788c */ /* 0x000fe6000bf04070 */
[----:B------:R-:W-:Y:S03]  /*3b40*/  UMOV UR4, UR19 ;  /* 0x0000001300047c82 */ /* 0x000fe60008000000 */
[----:B------:R4:W-:Y:S01]  /*3b50*/  UTCHMMA gdesc[UR6], gdesc[UR10], tmem[UR14], tmem[UR26], idesc[UR27], UPT ;  /* 0x00ff1a0a060075ea */ /* 0x0009e2000b80000e */
[----:B------:R4:W-:Y:S01]  /*3b60*/  UTCBAR.MULTICAST [UR5], URZ, UR21 ;  /* 0x000000ff050073e9 */ /* 0x0009e20008000815 */
[----:B-1----:R-:W-:Y:S07]  /*3b70*/  UIADD3 UR8, UPT, UPT, UR17, -0x1, URZ ;  /* 0xffffffff11087890 */ /* 0x002fee000fffe0ff */
[----:B------:R-:W-:Y:S01]  /*3b80*/  UMOV UR17, UR8 ;  /* 0x0000000800117c82 */ /* 0x000fe20008000000 */
[----:B------:R-:W-:Y:S05]  /*3b90*/  BRA.U UP0, `(.L_x_64) ;  /* 0xfffffffd002c7547 */ /* 0x000fea000b83ffff */
.L_x_61:
[----:B------:R-:W-:Y:S01]  /*3ba0*/  UIADD3 UR4, UPT, UPT, UR24, 0x1, URZ ;  /* 0x0000000118047890 */ /* 0x000fe2000fffe0ff */
[----:B------:R-:W-:Y:S01]  /*3bb0*/  LOP3.LUT P0, RZ, R6, 0x1, RZ, 0xc0, !PT ;  /* 0x0000000106ff7812 */ /* 0x000fe2000780c0ff */
[----:B----4-:R-:W-:Y:S01]  /*3bc0*/  UIADD3 UR5, UPT, UPT, UR25, 0xe0, URZ ;  /* 0x000000e019057890 */ /* 0x010fe2000fffe0ff */
[----:B------:R-:W-:Y:S01]  /*3bd0*/  LOP3.LUT R9, R9, 0x1, RZ, 0x3c, !PT ;  /* 0x0000000109097812 */ /* 0x000fe200078e3cff */
[----:B------:R-:W-:-:S04]  /*3be0*/  UISETP.NE.AND UP0, UPT, UR4, 0x2, UPT ;  /* 0x000000020400788c */ /* 0x000fc8000bf05270 */
[----:B------:R-:W-:Y:S02]  /*3bf0*/  USEL UR6, URZ, 0x1, UP0 ;  /* 0x00000001ff067887 */ /* 0x000fe40008000000 */
[----:B------:R-:W-:Y:S01]  /*3c00*/  USEL UR24, UR4, URZ, UP0 ;  /* 0x000000ff04187287 */ /* 0x000fe20008000000 */
[----:B------:R3:W-:Y:S03]  /*3c10*/  UTCBAR [UR5], URZ ;  /* 0x000000ff050073e9 */ /* 0x0007e600080000ff */
[----:B------:R-:W-:Y:S01]  /*3c20*/  LOP3.LUT R10, R10, UR6, RZ, 0x3c, !PT ;  /* 0x000000060a0a7c12 */ /* 0x000fe2000f8e3cff */
[----:B------:R-:W-:Y:S07]  /*3c30*/  @P0 BRA `(.L_x_65) ;  /* 0xfffffff800a00947 */ /* 0x000fee000383ffff */
[----:B------:R-:W4:Y:S01]  /*3c40*/  S2UR UR6, SR_CgaCtaId ;  /* 0x00000000000679c3 */ /* 0x000f220000008800 */
[----:B------:R-:W-:Y:S01]  /*3c50*/  ELECT P0, URZ, PT ;  /* 0x0000000000ff782f */ /* 0x000fe20003800000 */
[----:B--2---:R-:W-:Y:S01]  /*3c60*/  IMAD.MOV.U32 R0, RZ, RZ, 0x1 ;  /* 0x00000001ff007424 */ /* 0x004fe200078e00ff */
[----:B------:R-:W-:Y:S01]  /*3c70*/  UIADD3 UR20, UPT, UPT, UR20, 0xf0, URZ ;  /* 0x000000f014147890 */ /* 0x000fe2000fffe0ff */
[----:B------:R-:W-:Y:S01]  /*3c80*/  SHF.L.U32 R2, R10, 0x1f, RZ ;  /* 0x0000001f0a027819 */ /* 0x000fe200000006ff */
[----:B------:R-:W-:-:S03]  /*3c90*/  UMOV UR4, 0x40 ;  /* 0x0000004000047882 */ /* 0x000fc60000000000 */
[----:B------:R-:W-:Y:S01]  /*3ca0*/  UVIRTCOUNT.DEALLOC.SMPOOL 0x80 ;  /* 0x000000800000784c */ /* 0x000fe20000000000 */
[----:B----4-:R-:W-:Y:S02]  /*3cb0*/  ULEA UR6, UR6, UR4, 0x18 ;  /* 0x0000000406067291 */ /* 0x010fe4000f8ec0ff */
[----:B------:R-:W-:-:S07]  /*3cc0*/  ULEA UR4, UR24, UR20, 0x3 ;  /* 0x0000001418047291 */ /* 0x000fce000f8e18ff */
[----:B------:R2:W-:Y:S02]  /*3cd0*/  @P0 STS.U8 [UR6+0x1c], R0 ;  /* 0x00001c00ff000988 */ /* 0x0005e40008000006 */
[----:B------:R-:W4:Y:S02]  /*3ce0*/  SYNCS.PHASECHK.TRANS64.TRYWAIT P0, [UR4], R2 ;  /* 0x00000002ff0075a7 */ /* 0x000f240008001104 */
[----:B--2-4-:R-:W-:Y:S05]  /*3cf0*/  @!P0 BRA `(.L_x_66) ;  /* 0x0000005400c88947 */ /* 0x014fea0003800000 */
.L_x_163:
[----:B------:R-:W-:-:S04]  /*3d00*/  UIADD3 UR4, UPT, UPT, UR24, 0x1, URZ ;  /* 0x0000000118047890 */ /* 0x000fc8000fffe0ff */
[----:B------:R-:W-:-:S04]  /*3d10*/  UISETP.NE.AND UP0, UPT, UR4, 0x2, UPT ;  /* 0x000000020400788c */ /* 0x000fc8000bf05270 */
[----:B---3--:R-:W-:Y:S02]  /*3d20*/  USEL UR5, URZ, 0x1, UP0 ;  /* 0x00000001ff057887 */ /* 0x008fe40008000000 */
[----:B------:R-:W-:-:S04]  /*3d30*/  USEL UR4, UR4, URZ, UP0 ;  /* 0x000000ff04047287 */ /* 0x000fc80008000000 */
[----:B------:R-:W-:Y:S01]  /*3d40*/  ULEA UR4, UR4, UR20, 0x3 ;  /* 0x0000001404047291 */ /* 0x000fe2000f8e18ff */
[----:B--2---:R-:W-:-:S04]  /*3d50*/  LOP3.LUT R2, R10, UR5, RZ, 0x3c, !PT ;  /* 0x000000050a027c12 */ /* 0x004fc8000f8e3cff */
[----:B------:R-:W-:-:S04]  /*3d60*/  SHF.L.U32 R2, R2, 0x1f, RZ ;  /* 0x0000001f02027819 */ /* 0x000fc800000006ff */
[----:B------:R-:W2:Y:S02]  /*3d70*/  SYNCS.PHASECHK.TRANS64.TRYWAIT P0, [UR4], R2 ;  /* 0x00000002ff0075a7 */ /* 0x000ea40008001104 */
[----:B--2---:R-:W-:Y:S05]  /*3d80*/  @!P0 BRA `(.L_x_67) ;  /* 0x0000005400bc8947 */ /* 0x004fea0003800000 */
.L_x_165:
[----:B------:R-:W-:Y:S01]  /*3d90*/  NOP ;  /* 0x0000000000007918 */ /* 0x000fe20000000000 */
[----:B--2---:R-:W2:Y:S01]  /*3da0*/  LDS R0, [UR6+0x14] ;  /* 0x00001406ff007984 */ /* 0x004ea20008000800 */
[----:B------:R-:W-:Y:S01]  /*3db0*/  LOP3.LUT R3, R11, 0xffff, RZ, 0xc0, !PT ;  /* 0x0000ffff0b037812 */ /* 0x000fe200078ec0ff */
[----:B------:R-:W-:-:S03]  /*3dc0*/  IMAD.MOV.U32 R2, RZ, RZ, 0xffff ;  /* 0x0000ffffff027424 */ /* 0x000fc600078e00ff */
[----:B------:R-:W-:-:S04]  /*3dd0*/  SHF.R.U32.HI R3, RZ, 0x5, R3 ;  /* 0x00000005ff037819 */ /* 0x000fc80000011603 */
[----:B------:R-:W-:-:S04]  /*3de0*/  SHF.L.U32 R2, R2, R3, RZ ;  /* 0x0000000302027219 */ /* 0x000fc800000006ff */
[----:B--2---:R-:W-:-:S04]  /*3df0*/  LOP3.LUT R0, R0, R2, RZ, 0xc0, !PT ;  /* 0x0000000200007212 */ /* 0x004fc800078ec0ff */
[----:B------:R-:W-:Y:S01]  /*3e00*/  ISETP.NE.AND P0, PT, R0, R2, PT ;  /* 0x000000020000720c */ /* 0x000fe20003f05270 */
[----:B------:R-:W-:-:S05]  /*3e10*/  IMAD.MOV.U32 R0, RZ, RZ, 0x1 ;  /* 0x00000001ff007424 */ /* 0x000fca00078e00ff */
[----:B------:R-:W-:-:S07]  /*3e20*/  SHF.L.U32 R0, R0, R3, RZ ;  /* 0x0000000300007219 */ /* 0x000fce00000006ff */
[----:B------:R-:W-:Y:S05]  /*3e30*/  @P0 BRA `(.L_x_68) ;  /* 0x00000000005c0947 */ /* 0x000fea0003800000 */
[----:B------:R-:W2:Y:S02]  /*3e40*/  LDS R3, [UR6+0x18] ;  /* 0x00001806ff037984 */ /* 0x000ea40008000800 */
[----:B--2---:R-:W-:-:S04]  /*3e50*/  LOP3.LUT R3, R3, R0, RZ, 0xc0, !PT ;  /* 0x0000000003037212 */ /* 0x004fc800078ec0ff */
[----:B------:R-:W-:-:S13]  /*3e60*/  ISETP.NE.AND P0, PT, R3, R0, PT ;  /* 0x000000000300720c */ /* 0x000fda0003f05270 */
[----:B------:R-:W-:Y:S05]  /*3e70*/  @P0 BRA `(.L_x_69) ;  /* 0x0000000000400947 */ /* 0x000fea0003800000 */
[----:B------:R-:W-:Y:S01]  /*3e80*/  R2UR UR4, R2 ;  /* 0x00000000020472ca */ /* 0x000fe200000e0000 */
[----:B------:R-:W2:Y:S01]  /*3e90*/  S2R R3, SR_LANEID ;  /* 0x0000000000037919 */ /* 0x000ea20000000000 */
[----:B------:R-:W-:-:S04]  /*3ea0*/  LOP3.LUT R0, RZ, R0, RZ, 0x33, !PT ;  /* 0x00000000ff007212 */ /* 0x000fc800078e33ff */
[----:B------:R-:W3:Y:S07]  /*3eb0*/  REDUX UR7, R0 ;  /* 0x00000000000773c4 */ /* 0x000eee0000000000 */
[----:B------:R-:W-:-:S03]  /*3ec0*/  ULOP3.LUT UR5, URZ, UR4, URZ, 0x33, !UPT ;  /* 0x00000004ff057292 */ /* 0x000fc6000f8e33ff */
[----:B------:R-:W-:Y:S02]  /*3ed0*/  VOTEU.ANY UR4, UPT, PT ;  /* 0x0000000000047886 */ /* 0x000fe400038e0100 */
[----:B------:R-:W-:Y:S01]  /*3ee0*/  UFLO.U32 UR4, UR4 ;  /* 0x00000004000472bd */ /* 0x000fe200080e0000 */
[----:B------:R-:W-:-:S04]  /*3ef0*/  IMAD.U32 R2, RZ, RZ, UR5 ;  /* 0x00000005ff027e24 */ /* 0x000fc8000f8e00ff */
[----:B------:R-:W4:Y:S02]  /*3f00*/  REDUX UR8, R2 ;  /* 0x00000000020873c4 */ /* 0x000f240000000000 */
[----:B------:R1:W-:Y:S01]  /*3f10*/  UTCATOMSWS.AND URZ, UR5 ;  /* 0x0000000500ff79e3 */ /* 0x0003e20008000000 */
[----:B---3--:R-:W-:Y:S01]  /*3f20*/  IMAD.U32 R0, RZ, RZ, UR7 ;  /* 0x00000007ff007e24 */ /* 0x008fe2000f8e00ff */
[----:B--2---:R-:W-:Y:S01]  /*3f30*/  ISETP.EQ.U32.AND P0, PT, R3, UR4, PT ;  /* 0x0000000403007c0c */ /* 0x004fe2000bf02070 */
[----:B----4-:R-:W-:-:S12]  /*3f40*/  IMAD.U32 R2, RZ, RZ, UR8 ;  /* 0x00000008ff027e24 */ /* 0x010fd8000f8e00ff */
[----:B------:R2:W-:Y:S04]  /*3f50*/  @P0 ATOMS.AND RZ, [UR6+0x14], R2 ;  /* 0x00001402ffff098c */ /* 0x0005e8000a800006 */
[----:B------:R2:W-:Y:S01]  /*3f60*/  @P0 ATOMS.AND RZ, [UR6+0x18], R0 ;  /* 0x00001800ffff098c */ /* 0x0005e2000a800006 */
[----:B-1----:R-:W-:Y:S05]  /*3f70*/  BRA `(.L_x_70) ;  /* 0x0000000000147947 */ /* 0x002fea0003800000 */
.L_x_69:
[----:B------:R-:W-:Y:S02]  /*3f80*/  MOV R2, 0x3fa0 ;  /* 0x00003fa000027802 */ /* 0x000fe40000000f00 */
[----:B-1---5:R-:W-:Y:S05]  /*3f90*/  CALL.REL.NOINC `($__internal_0_$__cuda_sm10x_tcgen05_guardrail_trap_col_being_dealloced_not_returned_by_alloc) ;  /* 0x0000005800a87944 */ /* 0x022fea0003c00000 */
[----:B------:R-:W-:Y:S05]  /*3fa0*/  BRA `(.L_x_70) ;  /* 0x0000000000087947 */ /* 0x000fea0003800000 */
.L_x_68:
[----:B------:R-:W-:Y:S02]  /*3fb0*/  MOV R2, 0x3fd0 ;  /* 0x00003fd000027802 */ /* 0x000fe40000000f00 */
[----:B-1---5:R-:W-:Y:S05]  /*3fc0*/  CALL.REL.NOINC `($__internal_2_$__cuda_sm10x_tcgen05_guardrail_trap_unallocated_columns_being_dealloced) ;  /* 0x0000005800b47944 */ /* 0x022fea0003c00000 */
.L_x_70:
[----:B------:R-:W-:Y:S01]  /*3fd0*/  NOP ;  /* 0x0000000000007918 */ /* 0x000fe20000000000 */
[----:B------:R-:W-:Y:S05]  /*3fe0*/  EXIT ;  /* 0x000000000000794d */ /* 0x000fea0003800000 */
.L_x_54:
[----:B------:R-:W-:-:S09]  /*3ff0*/  UISETP.NE.OR UP0, UPT, UR18, 0x3, !UP3 ;  /* 0x000000031200788c */ /* 0x000fd2000df05670 */
[----:B------:R-:W-:Y:S05]  /*4000*/  BRA.U UP0, `(.L_x_71) ;  /* 0x0000001100b07547 */ /* 0x000fea000b800000 */
[----:B------:R-:W2:Y:S01]  /*4010*/  LDCU.64 UR4, c[0x0][0x888] ;  /* 0x00011100ff0477ac */ /* 0x000ea20008000a00 */
[----:B------:R-:W3:Y:S01]  /*4020*/  S2UR UR10, SR_CgaCtaId ;  /* 0x00000000000a79c3 */ /* 0x000ee20000008800 */
[----:B------:R-:W-:Y:S01]  /*4030*/  HFMA2 R10, -RZ, RZ, 0, 5.9604644775390625e-08 ;  /* 0x00000001ff0a7431 */ /* 0x000fe200000001ff */
[----:B------:R-:W-:Y:S01]  /*4040*/  MOV R9, RZ ;  /* 0x000000ff00097202 */ /* 0x000fe20000000f00 */
[----:B------:R-:W4:Y:S01]  /*4050*/  LDCU UR48, c[0x0][0x370] ;  /* 0x00006e00ff3077ac */ /* 0x000f220008000800 */
[----:B------:R-:W-:Y:S01]  /*4060*/  HFMA2 R0, -RZ, RZ, 0, 0.0078125 ;  /* 0x00002000ff007431 */ /* 0x000fe200000001ff */
[----:B------:R-:W4:Y:S03]  /*4070*/  LDCU.128 UR44, c[0x0][0xb10] ;  /* 0x00016200ff2c77ac */ /* 0x000f260008000c00 */
[----:B------:R-:W1:Y:S01]  /*4080*/  LDC.64 R12, c[0x0][0x348] ;  /* 0x0000d200ff0c7b82 */ /* 0x000e620000000a00 */
[----:B------:R-:W3:Y:S01]  /*4090*/  LDCU UR38, c[0x0][0x374] ;  /* 0x00006e80ff2677ac */ /* 0x000ee20008000800 */
[----:B------:R-:W3:Y:S01]  /*40a0*/  LDCU.64 UR40, c[0x0][0x890] ;  /* 0x00011200ff2877ac */ /* 0x000ee20008000a00 */
[----:B------:R-:W3:Y:S01]  /*40b0*/  LDCU UR30, c[0x0][0xb0c] ;  /* 0x00016180ff1e77ac */ /* 0x000ee20008000800 */
[----:B--2---:R-:W-:Y:S01]  /*40c0*/  UISETP.NE.U32.AND UP0, UPT, UR4, URZ, UPT ;  /* 0x000000ff0400728c */ /* 0x004fe2000bf05070 */
[----:B------:R-:W2:Y:S01]  /*40d0*/  LDCU.128 UR52, c[0x0][0x980] ;  /* 0x00013000ff3477ac */ /* 0x000ea20008000c00 */
[----:B------:R-:W1:Y:S01]  /*40e0*/  LDCU UR63, c[0x0][0xb20] ;  /* 0x00016400ff3f77ac */ /* 0x000e620008000800 */
[----:B------:R-:W1:Y:S01]  /*40f0*/  LDCU UR4, c[0x0][0xb30] ;  /* 0x00016600ff0477ac */ /* 0x000e620008000800 */
[----:B------:R-:W-:Y:S01]  /*4100*/  UMOV UR31, 0x400 ;  /* 0x00000400001f7882 */ /* 0x000fe20000000000 */
[----:B----4-:R-:W-:-:S02]  /*4110*/  UIMAD.WIDE.U32 UR6, UR48, UR44, URZ ;  /* 0x0000002c300672a5 */ /* 0x010fc4000f8e00ff */
[----:B---3--:R-:W-:Y:S02]  /*4120*/  UIMAD.WIDE.U32 UR8, UR38, UR47, URZ ;  /* 0x0000002f260872a5 */ /* 0x008fe4000f8e00ff */
[----:B------:R-:W-:Y:S02]  /*4130*/  ULEA UR31, UR10, UR31, 0x18 ;  /* 0x0000001f0a1f7291 */ /* 0x000fe4000f8ec0ff */
[----:B------:R-:W-:Y:S02]  /*4140*/  USEL UR62, URZ, 0x1, UP4 ;  /* 0x00000001ff3e7887 */ /* 0x000fe4000a000000 */
[----:B------:R-:W-:Y:S02]  /*4150*/  UISETP.NE.AND.EX UP4, UPT, UR5, URZ, UPT, UP0 ;  /* 0x000000ff0500728c */ /* 0x000fe4000bf85300 */
[----:B------:R-:W-:Y:S02]  /*4160*/  UISETP.GE.AND UP0, UPT, UR39, 0x1, UPT ;  /* 0x000000012700788c */ /* 0x000fe4000bf06270 */
[----:B------:R-:W-:-:S02]  /*4170*/  UISETP.NE.U32.AND UP5, UPT, UR40, URZ, UPT ;  /* 0x000000ff2800728c */ /* 0x000fc4000bfa5070 */
[----:B------:R-:W-:Y:S02]  /*4180*/  UIADD3 UR56, UPT, UPT, UR31, 0x98, URZ ;  /* 0x000000981f387890 */ /* 0x000fe4000fffe0ff */
[----:B------:R-:W-:Y:S02]  /*4190*/  UIADD3 UR49, UPT, UPT, UR31, 0xd8, URZ ;  /* 0x000000d81f317890 */ /* 0x000fe4000fffe0ff */
[----:B------:R-:W-:Y:S02]  /*41a0*/  UIADD3 UR33, UPT, UPT, UR31, 0x80, URZ ;  /* 0x000000801f217890 */ /* 0x000fe4000fffe0ff */
[----:B------:R-:W-:Y:S02]  /*41b0*/  UIADD3 UR25, UPT, UPT, UR31, 0x88, URZ ;  /* 0x000000881f197890 */ /* 0x000fe4000fffe0ff */
[----:B------:R-:W-:Y:S02]  /*41c0*/  UIADD3 UR17, UPT, UPT, UR31, 0x90, URZ ;  /* 0x000000901f117890 */ /* 0x000fe4000fffe0ff */
[----:B------:R-:W-:Y:S01]  /*41d0*/  UISETP.NE.AND UP0, UPT, UR30, 0x1, UPT ;  /* 0x000000011e00788c */ /* 0x000fe2000bf05270 */
[----:B------:R-:W-:Y:S01]  /*41e0*/  UMOV UR61, UR7 ;  /* 0x00000007003d7c82 */ /* 0x000fe20008000000 */
[----:B------:R-:W-:Y:S01]  /*41f0*/  UMOV UR60, UR9 ;  /* 0x00000009003c7c82 */ /* 0x000fe20008000000 */
[----:B------:R-:W-:-:S02]  /*4200*/  UISETP.NE.AND UP0, UPT, UR46, 0x1, UPT ;  /* 0x000000012e00788c */ /* 0x000fc4000bf05270 */
[----:B--2---:R-:W-:Y:S02]  /*4210*/  UISETP.NE.AND UP0, UPT, UR52, 0x1, UPT ;  /* 0x000000013400788c */ /* 0x004fe4000bf05270 */
[----:B------:R-:W-:Y:S02]  /*4220*/  UPLOP3.LUT UP3, UPT, UPT, UPT, UPT, 0x40, 0x4 ;  /* 0x000000000004789c */ /* 0x000fe40003f6e870 */
[----:B------:R-:W-:Y:S01]  /*4230*/  UISETP.NE.AND UP6, UPT, UR39, 0x1, UPT ;  /* 0x000000012700788c */ /* 0x000fe2000bfc5270 */
[----:B------:R-:W2:Y:S01]  /*4240*/  LDCU.64 UR22, c[0x0][0xb28] ;  /* 0x00016500ff1677ac */ /* 0x000ea20008000a00 */
[----:B------:R-:W3:Y:S01]  /*4250*/  LDCU.64 UR42, c[0x0][0x990] ;  /* 0x00013200ff2a77ac */ /* 0x000ee20008000a00 */
[----:B------:R-:W-:Y:S02]  /*4260*/  UISETP.NE.AND.EX UP5, UPT, UR41, URZ, UPT, UP5 ;  /* 0x000000ff2900728c */ /* 0x000fe4000bfa5350 */
[----:B------:R-:W-:Y:S02]  /*4270*/  UPRMT UR56, UR10, 0x654, UR56 ;  /* 0x000006540a387896 */ /* 0x000fe40008000038 */
[----:B------:R-:W-:-:S02]  /*4280*/  UPRMT UR49, URZ, 0x654, UR49 ;  /* 0x00000654ff317896 */ /* 0x000fc40008000031 */
[----:B------:R-:W-:Y:S02]  /*4290*/  UPRMT UR59, UR10, 0x654, UR33 ;  /* 0x000006540a3b7896 */ /* 0x000fe40008000021 */
[----:B------:R-:W-:Y:S02]  /*42a0*/  UPRMT UR58, UR10, 0x654, UR25 ;  /* 0x000006540a3a7896 */ /* 0x000fe40008000019 */
[----:B------:R-:W-:Y:S02]  /*42b0*/  UPRMT UR57, UR10, 0x654, UR17 ;  /* 0x000006540a397896 */ /* 0x000fe40008000011 */
[----:B------:R-:W-:Y:S02]  /*42c0*/  USHF.R.U32.HI UR61, URZ, UR45, UR61 ;  /* 0x0000002dff3d7299 */ /* 0x000fe4000801163d */
[----:B-1----:R-:W-:Y:S02]  /*42d0*/  USHF.R.U32.HI UR60, URZ, UR63, UR60 ;  /* 0x0000003fff3c7299 */ /* 0x002fe4000801163c */
[----:B------:R-:W-:-:S02]  /*42e0*/  UISETP.NE.AND UP2, UPT, UR4, 0x1, UPT ;  /* 0x000000010400788c */ /* 0x000fc4000bf45270 */
[----:B--23--:R-:W-:-:S11]  /*42f0*/  UISETP.NE.AND UP0, UPT, UR55, 0x1, UPT ;  /* 0x000000013700788c */ /* 0x00cfd6000bf05270 */
.L_x_82:
[----:B------:R-:W-:Y:S04]  /*4300*/  SHF.L.U32 R3, R9, 0x1f, RZ ;  /* 0x0000001f09037819 */ /* 0x000fe800000006ff */
[----:B-1----:R-:W1:Y:S02]  /*4310*/  SYNCS.PHASECHK.TRANS64.TRYWAIT P0, [UR31+0xd0], R3 ;  /* 0x0000d003ff0075a7 */ /* 0x002e64000800111f */
[----:B-1----:R-:W-:Y:S05]  /*4320*/  @!P0 BRA `(.L_x_72) ;  /* 0x00000050006c8947 */ /* 0x002fea0003800000 */
.L_x_167:
[----:B------:R-:W2:Y:S01]  /*4330*/  LDS.128 R4, [UR31+0x110] ;  /* 0x0001101fff047984 */ /* 0x000ea20008000c00 */
[----:B------:R-:W-:Y:S01]  /*4340*/  @!PT LDS RZ, [RZ] ;  /* 0x00000000fffff984 */ /* 0x000fe20000000800 */
[----:B------:R-:W-:Y:S01]  /*4350*/  @!PT LDS RZ, [RZ] ;  /* 0x00000000fffff984 */ /* 0x000fe20000000800 */
[----:B------:R-:W-:Y:S01]  /*4360*/  @!PT LDS RZ, [RZ] ;  /* 0x00000000fffff984 */ /* 0x000fe20000000800 */
[----:B------:R-:W-:Y:S01]  /*4370*/  @!PT LDS RZ, [RZ] ;  /* 0x00000000fffff984 */ /* 0x000fe20000000800 */
[----:B------:R3:W-:Y:S06]  /*4380*/  MEMBAR.ALL.CTA ;  /* 0x0000000000007992 */ /* 0x0007ec0000008000 */
[----:B---3--:R-:W3:Y:S02]  /*4390*/  FENCE.VIEW.ASYNC.S ;  /* 0x00000000000073c6 */ /* 0x008ee40000000000 */
[----:B---3--:R-:W-:Y:S01]  /*43a0*/  SYNCS.ARRIVE.TRANS64.RED.A1T0 RZ, [UR49], RZ ;  /* 0x000000ffffff79a7 */ /* 0x008fe20008100431 */
[----:B--2---:R-:W-:Y:S11]  /*43b0*/  LOP3.LUT P0, RZ, R6, 0x1, RZ, 0xc0, !PT ;  /* 0x0000000106ff7812 */ /* 0x004ff6000780c0ff */
[----:B------:R-:W-:Y:S02]  /*43c0*/  @!UPT UIADD3 URZ, UPT, UPT, URZ, URZ, URZ ;  /* 0x000000fffffff290 */ /* 0x000fe4000fffe0ff */
[----:B------:R-:W-:Y:S01]  /*43d0*/  VOTEU.ANY UP0, P0 ;  /* 0x0000000000ff7886 */ /* 0x000fe20000000100 */
[----:B------:R-:W-:Y:S11]  /*43e0*/  PLOP3.LUT P0, PT, PT, PT, UP0, 0x80, 0x8 ;  /* 0x000000000008781c */ /* 0x000ff60003f0f008 */
[----:B------:R-:W-:Y:S02]  /*43f0*/  @!UPT UIADD3 URZ, UPT, UPT, URZ, URZ, URZ ;  /* 0x000000fffffff290 */ /* 0x000fe4000fffe0ff */
[----:B-1----:R-:W-:Y:S02]  /*4400*/  @P0 MOV R3, R4 ;  /* 0x0000000400030202 */ /* 0x002fe40000000f00 */
[----:B------:R-:W-:Y:S02]  /*4410*/  @P0 LOP3.LUT R2, R5, 0xffff, RZ, 0xc0, !PT ;  /* 0x0000ffff05020812 */ /* 0x000fe400078ec0ff */
[----:B------:R-:W-:Y:S02]  /*4420*/  @P0 R2UR UR5, R3 ;  /* 0x00000000030502ca */ /* 0x000fe400000e0000 */
[----:B------:R-:W-:Y:S11]  /*4430*/  @P0 R2UR UR4, R2 ;  /* 0x00000000020402ca */ /* 0x000ff600000e0000 */
[----:B------:R-:W-:Y:S02]  /*4440*/  @UP0 UMOV UR15, UR5 ;  /* 0x00000005000f0c82 */ /* 0x000fe40008000000 */
[----:B------:R-:W-:Y:S01]  /*4450*/  @UP0 UMOV UR14, UR4 ;  /* 0x00000004000e0c82 */ /* 0x000fe20008000000 */
[----:B------:R-:W-:Y:S09]  /*4460*/  UISETP.GE.AND UP0, UPT, UR39, 0x1, UPT ;  /* 0x000000012700788c */ /* 0x000ff2000bf06270 */
[----:B------:R-:W-:Y:S05]  /*4470*/  BRA.U !UP0, `(.L_x_73) ;  /* 0x0000000108b47547 */ /* 0x000fea000b800000 */
[----:B------:R-:W-:Y:S02]  /*4480*/  UIMAD.WIDE.U32 UR8, UR14, UR47, URZ ;  /* 0x0000002f0e0872a5 */ /* 0x000fe4000f8e00ff */
[----:B------:R-:W-:Y:S02]  /*4490*/  UP2UR UR16, UPR, URZ, 0x2 ;  /* 0x00000002ff107883 */ /* 0x000fe40008000000 */
[----:B------:R-:W-:Y:S02]  /*44a0*/  UISETP.NE.AND UP1, UPT, UR46, 0x1, UPT ;  /* 0x000000012e00788c */ /* 0x000fe4000bf25270 */
[----:B------:R-:W-:Y:S02]  /*44b0*/  UIMAD.WIDE.U32 UR10, UR15, UR44, URZ ;  /* 0x0000002c0f0a72a5 */ /* 0x000fe4000f8e00ff */
[----:B------:R-:W-:Y:S02]  /*44c0*/  USEL UR4, UR38, UR60, !UP1 ;  /* 0x0000003c26047287 */ /* 0x000fe4000c800000 */
[----:B------:R-:W-:Y:S02]  /*44d0*/  UISETP.NE.AND UP0, UPT, UR30, 0x1, UPT ;  /* 0x000000011e00788c */ /* 0x000fe4000bf05270 */
[----:B------:R-:W-:Y:S02]  /*44e0*/  UIMAD.WIDE.U32 UR12, UR4, UR22, URZ ;  /* 0x00000016040c72a5 */ /* 0x000fe4000f8e00ff */
[----:B------:R-:W-:Y:S01]  /*44f0*/  USEL UR7, UR48, UR61, !UP0 ;  /* 0x0000003d30077287 */ /* 0x000fe2000c000000 */
[----:B------:R-:W-:Y:S02]  /*4500*/  UMOV UR5, UR9 ;  /* 0x0000000900057c82 */ /* 0x000fe40008000000 */
[----:B------:R-:W-:Y:S02]  /*4510*/  USHF.R.U32.HI UR6, URZ, UR63, UR5 ;  /* 0x0000003fff067299 */ /* 0x000fe40008011605 */
[----:B------:R-:W-:Y:S02]  /*4520*/  UIMAD.WIDE.U32 UR18, UR7, UR22, URZ ;  /* 0x00000016071272a5 */ /* 0x000fe4000f8e00ff */
[----:B------:R-:W-:Y:S02]  /*4530*/  USEL UR6, UR14, UR6, !UP1 ;  /* 0x000000060e067287 */ /* 0x000fe4000c800000 */
[----:B------:R-:W-:Y:S01]  /*4540*/  UISETP.NE.AND UP1, UPT, UR16, URZ, UPT ;  /* 0x000000ff1000728c */ /* 0x000fe2000bf25270 */
[----:B------:R-:W-:Y:S01]  /*4550*/  UMOV UR5, UR11 ;  /* 0x0000000b00057c82 */ /* 0x000fe20008000000 */
[----:B------:R-:W-:Y:S02]  /*4560*/  UIMAD.WIDE.U32 UR10, UR6, UR22, URZ ;  /* 0x00000016060a72a5 */ /* 0x000fe4000f8e00ff */
[----:B------:R-:W-:Y:S03]  /*4570*/  USHF.R.U32.HI UR8, URZ, UR45, UR5 ;  /* 0x0000002dff087299 */ /* 0x000fe60008011605 */
[----:B------:R-:W-:Y:S02]  /*4580*/  UMOV UR5, UR13 ;  /* 0x0000000d00057c82 */ /* 0x000fe40008000000 */
[----:B------:R-:W-:Y:S03]  /*4590*/  @UP6 USHF.R.U32.HI UR4, URZ, UR23, UR5 ;  /* 0x00000017ff046299 */ /* 0x000fe60008011605 */
[----:B------:R-:W-:Y:S01]  /*45a0*/  UMOV UR5, UR19 ;  /* 0x0000001300057c82 */ /* 0x000fe20008000000 */
[----:B------:R-:W-:Y:S02]  /*45b0*/  UIMAD UR4, UR39, UR4, URZ ;  /* 0x00000004270472a4 */ /* 0x000fe4000f8e02ff */
[----:B------:R-:W-:Y:S02]  /*45c0*/  @UP6 USHF.R.U32.HI UR7, URZ, UR23, UR5 ;  /* 0x00000017ff076299 */ /* 0x000fe40008011605 */
[----:B------:R-:W-:Y:S02]  /*45d0*/  USEL UR5, UR15, UR8, !UP0 ;  /* 0x000000080f057287 */ /* 0x000fe4000c000000 */
[----:B------:R-:W-:Y:S02]  /*45e0*/  UIMAD UR8, UR39, UR7, URZ ;  /* 0x00000007270872a4 */ /* 0x000fe4000f8e02ff */
[----:B------:R-:W-:Y:S03]  /*45f0*/  UISETP.GE.AND UP0, UPT, UR6, UR4, UPT ;  /* 0x000000040600728c */ /* 0x000fe6000bf06270 */
[----:B------:R-:W-:Y:S01]  /*4600*/  UMOV UR4, UR11 ;  /* 0x0000000b00047c82 */ /* 0x000fe20008000000 */
[----:B------:R-:W-:Y:S02]  /*4610*/  UISETP.GE.OR UP0, UPT, UR5, UR8, UP0 ;  /* 0x000000080500728c */ /* 0x000fe40008706670 */
[----:B------:R-:W-:Y:S02]  /*4620*/  USHF.R.U32.HI UR4, URZ, UR23, UR4 ;  /* 0x00000017ff047299 */ /* 0x000fe40008011604 */
[----:B------:R-:W-:Y:S02]  /*4630*/  UIMAD.WIDE.U32 UR8, UR5, UR22, URZ ;  /* 0x00000016050872a5 */ /* 0x000fe4000f8e00ff */
[----:B------:R-:W-:Y:S04]  /*4640*/  USEL UR10, UR6, UR4, !UP6 ;  /* 0x00000004060a7287 */ /* 0x000fe8000f000000 */
[----:B------:R-:W-:Y:S01]  /*4650*/  UIADD3 UR11, UPT, UPT, -UR10, URZ, URZ ;  /* 0x000000ff0a0b7290 */ /* 0x000fe2000fffe1ff */
[----:B------:R-:W-:Y:S02]  /*4660*/  @!UP0 UMOV UR4, UR9 ;  /* 0x0000000900048c82 */ /* 0x000fe40008000000 */
[----:B------:R-:W-:Y:S02]  /*4670*/  @!UP0 USHF.R.U32.HI UR4, URZ, UR23, UR4 ;  /* 0x00000017ff048299 */ /* 0x000fe40008011604 */
[----:B------:R-:W-:Y:S02]  /*4680*/  UIMAD UR8, UR39, UR11, UR6 ;  /* 0x0000000b270872a4 */ /* 0x000fe4000f8e0206 */
[----:B------:R-:W-:Y:S04]  /*4690*/  @!UP0 USEL UR4, UR5, UR4, !UP6 ;  /* 0x0000000405048287 */ /* 0x000fe8000f000000 */
[----:B------:R-:W-:Y:S02]  /*46a0*/  @!UP0 UIMAD UR8, UR7, UR8, UR4 ;  /* 0x00000008070882a4 */ /* 0x000fe4000f8e0204 */
[----:B------:R-:W-:Y:S02]  /*46b0*/  @!UP0 UIADD3 UR9, UPT, UPT, UR10, -UR4, URZ ;  /* 0x800000040a098290 */ /* 0x000fe4000fffe0ff */
[----:B------:R-:W-:Y:S02]  /*46c0*/  UIADD3 UR4, UPT, UPT, -UR5, URZ, URZ ;  /* 0x000000ff05047290 */ /* 0x000fe4000fffe1ff */
[----:B------:R-:W-:Y:S02]  /*46d0*/  UIADD3 UR7, UPT, UPT, -UR6, URZ, URZ ;  /* 0x000000ff06077290 */ /* 0x000fe4000fffe1ff */
[----:B------:R-:W-:Y:S02]  /*46e0*/  @!UP0 UIMAD UR6, UR9, UR39, UR5 ;  /* 0x00000027090682a4 */ /* 0x000fe4000f8e0205 */
[----:B------:R-:W-:Y:S02]  /*46f0*/  UIMAD UR15, UR30, UR4, UR15 ;  /* 0x000000041e0f72a4 */ /* 0x000fe4000f8e020f */
[----:B------:R-:W-:Y:S01]  /*4700*/  UIMAD UR4, UR46, UR7, UR14 ;  /* 0x000000072e0472a4 */ /* 0x000fe2000f8e020e */
[----:B------:R-:W-:Y:S02]  /*4710*/  @!UP0 UMOV UR5, UR8 ;  /* 0x0000000800058c82 */ /* 0x000fe40008000000 */
[----:B------:R-:W-:Y:S02]  /*4720*/  UIMAD UR15, UR5, UR30, UR15 ;  /* 0x0000001e050f72a4 */ /* 0x000fe4000f8e020f */
[----:B------:R-:W-:Y:S11]  /*4730*/  UIMAD UR14, UR6, UR46, UR4 ;  /* 0x0000002e060e72a4 */ /* 0x000ff6000f8e0204 */
[----:B------:R-:W-:Y:S01]  /*4740*/  @!UPT UIADD3 URZ, UPT, UPT, URZ, URZ, URZ ;  /* 0x000000fffffff290 */ /* 0x000fe2000fffe0ff */
.L_x_73:
[----:B------:R-:W1:Y:S01]  /*4750*/  @!UP2 LDCU.128 UR8, c[0x0][0xb10] ;  /* 0x00016200ff08a7ac */ /* 0x000e620008000c00 */
[----:B------:R-:W-:Y:S02]  /*4760*/  ISETP.NE.U32.AND P1, PT, RZ, UR40, PT ;  /* 0x00000028ff007c0c */ /* 0x000fe4000bf25070 */
[----:B------:R-:W-:Y:S02]  /*4770*/  SHF.L.U32 R8, R10, 0x1f, RZ ;  /* 0x0000001f0a087819 */ /* 0x000fe400000006ff */
[----:B------:R-:W-:Y:S01]  /*4780*/  ISETP.NE.AND.EX P1, PT, RZ, UR41, PT, P1 ;  /* 0x00000029ff007c0c */ /* 0x000fe2000bf25310 */
[----:B------:R-:W2:Y:S01]  /*4790*/  @!UP2 LDCU UR5, c[0x0][0xb0c] ;  /* 0x00016180ff05a7ac */ /* 0x000ea20008000800 */
[----:B------:R-:W-:Y:S02]  /*47a0*/  USHF.L.U32 UR34, UR20, 0x7, URZ ;  /* 0x0000000714227899 */ /* 0x000fe400080006ff */
[----:B-1----:R-:W-:Y:S07]  /*47b0*/  UIMAD.WIDE.U32 UR6, UR15, UR8, URZ ;  /* 0x000000080f0672a5 */ /* 0x002fee000f8e00ff */
[----:B------:R-:W-:Y:S01]  /*47c0*/  @!UP2 UMOV UR4, UR7 ;  /* 0x000000070004ac82 */ /* 0x000fe20008000000 */
[----:B--2---:R-:W-:Y:S02]  /*47d0*/  @!UP2 UISETP.NE.AND UP0, UPT, UR5, 0x1, UPT ;  /* 0x000000010500a88c */ /* 0x004fe4000bf05270 */
[----:B------:R-:W-:Y:S02]  /*47e0*/  @!UP2 USHF.R.U32.HI UR4, URZ, UR9, UR4 ;  /* 0x00000009ff04a299 */ /* 0x000fe40008011604 */
[----:B------:R-:W-:Y:S02]  /*47f0*/  UIMAD.WIDE.U32 UR6, UR14, UR11, URZ ;  /* 0x0000000b0e0672a5 */ /* 0x000fe4000f8e00ff */
[----:B------:R-:W-:Y:S02]  /*4800*/  @!UP2 USEL UR8, UR15, UR4, !UP0 ;  /* 0x000000040f08a287 */ /* 0x000fe4000c000000 */
[----:B------:R-:W-:Y:S03]  /*4810*/  @!UP2 UISETP.NE.AND UP0, UPT, UR10, 0x1, UPT ;  /* 0x000000010a00a88c */ /* 0x000fe6000bf05270 */
[----:B------:R-:W-:Y:S02]  /*4820*/  @!UP2 UMOV UR6, UR7 ;  /* 0x000000070006ac82 */ /* 0x000fe40008000000 */
[----:B------:R-:W1:Y:S02]  /*4830*/  @!UP2 LDCU UR4, c[0x0][0xb20] ;  /* 0x00016400ff04a7ac */ /* 0x000e640008000800 */
[----:B-1----:R-:W-:Y:S04]  /*4840*/  @!UP2 USHF.R.U32.HI UR6, URZ, UR4, UR6 ;  /* 0x00000004ff06a299 */ /* 0x002fe80008011606 */
[----:B------:R-:W-:Y:S04]  /*4850*/  @!UP2 USEL UR6, UR14, UR6, !UP0 ;  /* 0x000000060e06a287 */ /* 0x000fe8000c000000 */
[----:B------:R-:W-:Y:S02]  /*4860*/  @!UP2 UIADD3 UR4, UPT, UPT, -UR8, UR6, URZ ;  /* 0x000000060804a290 */ /* 0x000fe4000fffe1ff */
[----:B------:R-:W-:Y:S02]  /*4870*/  @!UP2 UIADD3 UR6, UPT, UPT, UR8, -UR6, URZ ;  /* 0x800000060806a290 */ /* 0x000fe4000fffe0ff */
[----:B------:R-:W-:Y:S02]  /*4880*/  @!UP2 UIMAD UR15, UR4, UR5, UR15 ;  /* 0x00000005040fa2a4 */ /* 0x000fe4000f8e020f */
[----:B------:R-:W-:Y:S01]  /*4890*/  @!UP2 UIMAD UR14, UR6, UR10, UR14 ;  /* 0x0000000a060ea2a4 */ /* 0x000fe2000f8e020e */
[----:B------:R-:W-:Y:S11]  /*48a0*/  BRA.U UP3, `(.L_x_74) ;  /* 0x0000000103107547 */ /* 0x000ff6000b800000 */
[----:B------:R-:W-:Y:S04]  /*48b0*/  MOV R3, UR62 ;  /* 0x0000003e00037c02 */ /* 0x000fe80008000f00 */
[----:B------:R-:W-:Y:S04]  /*48c0*/  SHF.L.U32 R3, R3, 0x1f, RZ ;  /* 0x0000001f03037819 */ /* 0x000fe800000006ff */
[----:B------:R-:W1:Y:S02]  /*48d0*/  SYNCS.PHASECHK.TRANS64.TRYWAIT P2, [UR31+0xc8], R3 ;  /* 0x0000c803ff0075a7 */ /* 0x000e64000804111f */
[----:B-1----:R-:W-:Y:S05]  /*48e0*/  @!P2 BRA `(.L_x_75) ;  /* 0x0000004c0014a947 */ /* 0x002fea0003800000 */
.L_x_74:
[----:B------:R-:W-:Y:S05]  /*48f0*/  BRA.U !UP5, `(.L_x_76) ;  /* 0x000000010d387547 */ /* 0x000fea000b800000 */
[----:B------:R-:W-:Y:S01]  /*4900*/  UPLOP3.LUT UP1, UPT, UPT, UPT, UP4, 0x80, 0x8 ;  /* 0x000000000008789c */ /* 0x000fe20003f2f040 */
[----:B------:R-:W-:Y:S01]  /*4910*/  IMAD.MOV.U32 R61, RZ, RZ, 0x1 ;  /* 0x00000001ff3d7424 */ /* 0x000fe200078e00ff */
[----:B------:R-:W2:Y:S04]  /*4920*/  LDCU.64 UR8, c[0x0][0x358] ;  /* 0x00006b00ff0877ac */ /* 0x000ea80008000a00 */
[----:B------:R-:W-:Y:S05]  /*4930*/  PLOP3.LUT P2, PT, PT, PT, UP1, 0x80, 0x8 ;  /* 0x000000000008781c */ /* 0x000fea0003f4f018 */
[----:B------:R-:W3:Y:S01]  /*4940*/  @UP1 LDCU.64 UR4, c[0x0][0x888] ;  /* 0x00011100ff0417ac */ /* 0x000ee20008000a00 */
[----:B------:R-:W-:Y:S04]  /*4950*/  @UP1 UIMAD UR6, UR51, UR40, URZ ;  /* 0x00000028330612a4 */ /* 0x000fe8000f8e02ff */
[----:B---3--:R-:W-:Y:S06]  /*4960*/  @UP1 UIMAD.WIDE UR4, UR6, 0x4, UR4 ;  /* 0x00000004060418a5 */ /* 0x008fec000f8e0204 */
[----:B-1----:R-:W-:Y:S01]  /*4970*/  IMAD.U32 R2, RZ, RZ, UR4 ;  /* 0x00000004ff027e24 */ /* 0x002fe2000f8e00ff */
[----:B------:R-:W-:Y:S04]  /*4980*/  MOV R3, UR5 ;  /* 0x0000000500037c02 */ /* 0x000fe80008000f00 */
[----:B------:R-:W1:Y:S01]  /*4990*/  @!UP1 LDCU UR4, c[0x0][0x880] ;  /* 0x00011000ff0497ac */ /* 0x000e620008000800 */
[----:B--2--5:R2:W5:Y:S02]  /*49a0*/  @P2 LDG.E R27, desc[UR8][R2.64] ;  /* 0x00000008021b2981 */ /* 0x024564000c1e1900 */
[----:B--2---:R-:W-:Y:S05]  /*49b0*/  HFMA2 R2, -RZ, RZ, 0, 5.9604644775390625e-08 ;  /* 0x00000001ff027431 */ /* 0x004fea00000001ff */
[----:B------:R-:W-:Y:S01]  /*49c0*/  @!P2 PRMT R61, R2, 0x7610, R61 ;  /* 0x00007610023da816 */ /* 0x000fe2000000003d */
[----:B-1----:R-:W-:Y:S07]  /*49d0*/  @!P2 IMAD.U32 R27, RZ, RZ, UR4 ;  /* 0x00000004ff1bae24 */ /* 0x002fee000f8e00ff */
.L_x_76:
[----:B-----5:R-:W-:Y:S01]  /*49e0*/  @!P1 FSETP.EQ.AND P3, PT, R27, RZ, PT ;  /* 0x000000ff1b00920b */ /* 0x020fe20003f62000 */
[----:B------:R-:W-:Y:S01]  /*49f0*/  @!UPT UIADD3 URZ, UPT, UPT, URZ, URZ, URZ ;  /* 0x000000fffffff290 */ /* 0x000fe2000fffe0ff */
[----:B------:R-:W-:Y:S11]  /*4a00*/  @!P1 BRA `(.L_x_77) ;  /* 0x0000000000149947 */ /* 0x000ff60003800000 */
[----:B------:R-:W-:Y:S02]  /*4a10*/  LOP3.LUT P1, RZ, R61, 0xff, RZ, 0xc0, !PT ;  /* 0x000000ff3dff7812 */ /* 0x000fe4000782c0ff */
[----:B------:R-:W-:Y:S04]  /*4a20*/  PLOP3.LUT P3, PT, PT, PT, UP1, 0x80, 0x8 ;  /* 0x000000000008781c */ /* 0x000fe80003f6f018 */
[----:B------:R-:W-:Y:S07]  /*4a30*/  PLOP3.LUT P3, PT, P3, PT, PT, 0x8, 0x80 ;  /* 0x000000000080781c */ /* 0x000fee0001f6e170 */
[----:B------:R-:W-:Y:S11]  /*4a40*/  @P1 FSETP.EQ.AND P3, PT, R27, RZ, PT ;  /* 0x000000ff1b00120b */ /* 0x000ff60003f62000 */
[----:B------:R-:W-:Y:S02]  /*4a50*/  @!UPT UIADD3 URZ, UPT, UPT, URZ, URZ, URZ ;  /* 0x000000fffffff290 */ /* 0x000fe4000fffe0ff */
.L_x_77:
[----:B------:R-:W-:Y:S01]  /*4a60*/  USHF.L.U32 UR35, UR50, 0x6, URZ ;  /* 0x0000000632237899 */ /* 0x000fe200080006ff */
[----:B------:R-:W2:Y:S01]  /*4a70*/  SYNCS.PHASECHK.TRANS64.TRYWAIT P1, [UR31+0xa0], R8 ;  /* 0x0000a008ff0075a7 */ /* 0x000ea2000802111f */
[----:B------:R-:W-:Y:S02]  /*4a80*/  UISETP.NE.AND UP0, UPT, UR52, 0x1, UPT ;  /* 0x000000013400788c */ /* 0x000fe4000bf05270 */
[----:B------:R-:W-:Y:S01]  /*4a90*/  UIMAD.WIDE.U32 UR4, UR35, UR53, URZ ;  /* 0x00000035230472a5 */ /* 0x000fe2000f8e00ff */
[----:B------:R-:W-:Y:S04]  /*4aa0*/  ELECT P2, URZ, PT ;  /* 0x0000000000ff782f */ /* 0x000fe80003840000 */
[----:B------:R-:W-:Y:S02]  /*4ab0*/  PLOP3.LUT P2, PT, P3, P2, PT, 0xf2, 0x2f ;  /* 0x00000000002f781c */ /* 0x000fe40001f45e72 */
[----:B------:R-:W-:Y:S02]  /*4ac0*/  UMOV UR4, UR5 ;  /* 0x0000000500047c82 */ /* 0x000fe40008000000 */
[----:B------:R-:W-:Y:S04]  /*4ad0*/  USHF.R.U32.HI UR4, URZ, UR54, UR4 ;  /* 0x00000036ff047299 */ /* 0x000fe80008011604 */
[----:B------:R-:W-:Y:S02]  /*4ae0*/  USEL UR36, UR35, UR4, !UP0 ;  /* 0x0000000423247287 */ /* 0x000fe4000c000000 */
[----:B------:R-:W-:Y:S02]  /*4af0*/  UISETP.NE.AND UP0, UPT, UR55, 0x1, UPT ;  /* 0x000000013700788c */ /* 0x000fe4000bf05270 */
[----:B------:R-:W-:Y:S07]  /*4b00*/  UIMAD.WIDE.U32 UR4, UR36, UR42, URZ ;  /* 0x0000002a240472a5 */ /* 0x000fee000f8e00ff */
[----:B------:R-:W-:Y:S02]  /*4b10*/  UMOV UR4, UR5 ;  /* 0x0000000500047c82 */ /* 0x000fe40008000000 */
[----:B------:R-:W-:Y:S04]  /*4b20*/  USHF.R.U32.HI UR4, URZ, UR43, UR4 ;  /* 0x0000002bff047299 */ /* 0x000fe80008011604 */
[----:B------:R-:W-:Y:S02]  /*4b30*/  USEL UR37, UR36, UR4, !UP0 ;  /* 0x0000000424257287 */ /* 0x000fe4000c000000 */
[----:B------:R-:W-:Y:S02]  /*4b40*/  UIADD3 UR4, UPT, UPT, -UR36, URZ, URZ ;  /* 0x000000ff24047290 */ /* 0x000fe4000fffe1ff */
[----:B------:R-:W-:Y:S02]  /*4b50*/  UIADD3 UR5, UPT, UPT, -UR37, URZ, URZ ;  /* 0x000000ff25057290 */ /* 0x000fe4000fffe1ff */
[----:B------:R-:W-:Y:S02]  /*4b60*/  UIMAD UR35, UR52, UR4, UR35 ;  /* 0x00000004342372a4 */ /* 0x000fe4000f8e0223 */
[----:B------:R-:W-:Y:S01]  /*4b70*/  UIMAD UR36, UR55, UR5, UR36 ;  /* 0x00000005372472a4 */ /* 0x000fe2000f8e0224 */
[----:B--2---:R-:W-:Y:S11]  /*4b80*/  @!P1 BRA `(.L_x_78) ;  /* 0x0000004800849947 */ /* 0x004ff60003800000 */
.L_x_170:
[----:B------:R-:W-:Y:S01]  /*4b90*/  VOTEU.ALL UP0, P2 ;  /* 0x0000000000ff7886 */ /* 0x000fe20001000000 */
[----:B-1----:R-:W-:Y:S04]  /*4ba0*/  @!P2 IADD3 R3, P1, PT, R12, 0x580, RZ ;  /* 0x000005800c03a810 */ /* 0x002fe80007f3e0ff */
[----:B------:R-:W-:Y:S01]  /*4bb0*/  @!UP0 UPRMT UR4, URZ, 0x40, URZ ;  /* 0x00000040ff048896 */ /* 0x000fe200080000ff */
[----:B------:R-:W-:Y:S01]  /*4bc0*/  @!P2 IMAD.X R2, RZ, RZ, R13, P1 ;  /* 0x000000ffff02a224 */ /* 0x000fe200008e060d */
[----:B------:R-:W-:Y:S01]  /*4bd0*/  @!P2 R2UR UR5, R3 ;  /* 0x000000000305a2ca */ /* 0x000fe200000e0000 */
[----:B------:R-:W-:Y:S02]  /*4be0*/  @!UP0 UIADD3 UR32, UPT, UPT, UR31, 0x400, URZ ;  /* 0x000004001f208890 */ /* 0x000fe4000fffe0ff */
[----:B------:R-:W-:Y:S02]  /*4bf0*/  @!UP0 UPRMT UR6, UR4, 0x5410, URZ ;  /* 0x0000541004068896 */ /* 0x000fe400080000ff */
[----:B------:R-:W-:Y:S01]  /*4c00*/  @!P2 R2UR UR4, R2 ;  /* 0x000000000204a2ca */ /* 0x000fe200000e0000 */
[----:B------:R-:W-:Y:S07]  /*4c10*/  VOTEU.ALL UP0, P2 ;  /* 0x0000000000ff7886 */ /* 0x000fee0001000000 */
[----:B------:R-:W-:Y:S05]  /*4c20*/  IMAD.U32 R2, RZ, RZ, UR5 ;  /* 0x00000005ff027e24 */ /* 0x000fea000f8e00ff */
[----:B------:R-:W-:Y:S01]  /*4c30*/  IMAD.U32 R3, RZ, RZ, UR4 ;  /* 0x00000004ff037e24 */ /* 0x000fe2000f8e00ff */
[----:B------:R-:W-:Y:S01]  /*4c40*/  @!P2 R2UR UR4, R2 ;  /* 0x000000000204a2ca */ /* 0x000fe200000e0000 */
[----:B------:R-:W-:Y:S03]  /*4c50*/  @!P2 IMAD.MOV.U32 R2, RZ, RZ, 0x2000 ;  /* 0x00002000ff02a424 */ /* 0x000fe600078e00ff */
[----:B------:R-:W-:Y:S11]  /*4c60*/  @!P2 R2UR UR5, R3 ;  /* 0x000000000305a2ca */ /* 0x000ff600000e0000 */
[----:B------:R-:W-:Y:S02]  /*4c70*/  @!UPT UIADD3 URZ, UPT, UPT, URZ, URZ, URZ ;  /* 0x000000fffffff290 */ /* 0x000fe4000fffe0ff */
[----:B------:R1:W-:Y:S01]  /*4c80*/  @!UP0 UTMALDG.4D.IM2COL [UR32], [UR4], UR6 ;  /* 0x00000020040083b4 */ /* 0x0003e20008058006 */
[----:B------:R1:W-:Y:S01]  /*4c90*/  @!P2 SYNCS.ARRIVE.TRANS64.RED.A0TR RZ, [UR31+0x80], R2 ;  /* 0x00008002ffffa9a7 */ /* 0x0003e2000830041f */
[----:B------:R-:W-:Y:S01]  /*4ca0*/  SYNCS.ARRIVE.TRANS64.RED.A1T0 RZ, [UR59], RZ ;  /* 0x000000ffffff79a7 */ /* 0x000fe2000810043b */
[----:B------:R-:W2:Y:S02]  /*4cb0*/  SYNCS.PHASECHK.TRANS64.TRYWAIT P1, [UR31+0xa8], R8 ;  /* 0x0000a808ff0075a7 */ /* 0x000ea4000802111f */
[----:B-12---:R-:W-:Y:S05]  /*4cc0*/  @!P1 BRA `(.L_x_79) ;  /* 0x00000048004c9947 */ /* 0x006fea0003800000 */
.L_x_172:
[----:B------:R-:W-:Y:S01]  /*4cd0*/  VOTEU.ALL UP0, P2 ;  /* 0x0000000000ff7886 */ /* 0x000fe20001000000 */
[----:B------:R-:W-:Y:S01]  /*4ce0*/  @!P2 IADD3 R3, P1, PT, R12, 0x580, RZ ;  /* 0x000005800c03a810 */ /* 0x000fe20007f3e0ff */
[----:B------:R-:W-:Y:S01]  /*4cf0*/  UMOV UR27, UR35 ;  /* 0x00000023001b7c82 */ /* 0x000fe20008000000 */
[----:B------:R-:W-:Y:S01]  /*4d00*/  UMOV UR28, UR36 ;  /* 0x00000024001c7c82 */ /* 0x000fe20008000000 */
[----:B------:R-:W-:Y:S01]  /*4d10*/  UMOV UR29, UR37 ;  /* 0x00000025001d7c82 */ /* 0x000fe20008000000 */
[----:B------:R-:W-:Y:S01]  /*4d20*/  @!UP0 UPRMT UR4, URZ, 0x40, URZ ;  /* 0x00000040ff048896 */ /* 0x000fe200080000ff */
[----:B-1----:R-:W-:Y:S01]  /*4d30*/  @!P2 IMAD.X R2, RZ, RZ, R13, P1 ;  /* 0x000000ffff02a224 */ /* 0x002fe200008e060d */
[----:B------:R-:W-:Y:S01]  /*4d40*/  @!P2 R2UR UR5, R3 ;  /* 0x000000000305a2ca */ /* 0x000fe200000e0000 */
[----:B------:R-:W-:Y:S02]  /*4d50*/  @!UP0 UIADD3 UR26, UPT, UPT, UR34, 0x20, URZ ;  /* 0x00000020221a8890 */ /* 0x000fe4000fffe0ff */
[----:B------:R-:W-:Y:S02]  /*4d60*/  @!UP0 UPRMT UR6, UR4, 0x5410, URZ ;  /* 0x0000541004068896 */ /* 0x000fe400080000ff */
[----:B------:R-:W-:Y:S01]  /*4d70*/  @!P2 R2UR UR4, R2 ;  /* 0x000000000204a2ca */ /* 0x000fe200000e0000 */
[----:B------:R-:W-:Y:S01]  /*4d80*/  @!UP0 UIADD3 UR24, UPT, UPT, UR31, 0x2400, URZ ;  /* 0x000024001f188890 */ /* 0x000fe2000fffe0ff */
[----:B------:R-:W-:Y:S06]  /*4d90*/  VOTEU.ALL UP0, P2 ;  /* 0x0000000000ff7886 */ /* 0x000fec0001000000 */
        /* <DEDUP_REMOVED lines=11> */
.L_x_174:
        /* <DEDUP_REMOVED lines=22> */
[----:B--2---:R-:W-:Y:S01]  /*4fb0*/  @P0 SHF.R.U32.HI R2, RZ, 0x10, R5 ;  /* 0x00000010ff020819 */ /* 0x004fe20000011605 */
[----:B------:R-:W2:Y:S03]  /*4fc0*/  SYNCS.PHASECHK.TRANS64.TRYWAIT P1, [UR31+0xb8], R8 ;  /* 0x0000b808ff0075a7 */ /* 0x000ea6000802111f */
[----:B------:R-:W-:Y:S01]  /*4fd0*/  @P0 R2UR UR51, R2 ;  /* 0x00000000023302ca */ /* 0x000fe200000e0000 */
[----:B------:R-:W-:Y:S03]  /*4fe0*/  @!UPT UIADD3 URZ, UPT, UPT, URZ, URZ, URZ ;  /* 0x000000fffffff290 */ /* 0x000fe6000fffe0ff */
[----:B-12---:R-:W-:Y:S11]  /*4ff0*/  @!P1 BRA `(.L_x_81) ;  /* 0x0000004400b09947 */ /* 0x006ff60003800000 */
.L_x_176:
        /* <DEDUP_REMOVED lines=8> */
[----:B------:R-:W-:Y:S01]  /*5080*/  @!UP0 UIADD3 UR10, UPT, UPT, UR34, 0x60, URZ ;  /* 0x00000060220a8890 */ /* 0x000fe2000fffe0ff */
[----:B------:R-:W-:Y:S01]  /*5090*/  R2UR UR16, R69 ;  /* 0x00000000451072ca */ /* 0x000fe200000e0000 */
[----:B------:R-:W-:Y:S01]  /*50a0*/  @!UP0 UPRMT UR6, UR4, 0x5410, URZ ;  /* 0x0000541004068896 */ /* 0x000fe200080000ff */
[----:B------:R-:W-:Y:S01]  /*50b0*/  R2UR UR7, R70 ;  /* 0x00000000460772ca */ /* 0x000fe200000e0000 */
[----:B------:R-:W-:Y:S01]  /*50c0*/  @!UP0 UIADD3 UR8, UPT, UPT, UR31, 0x6400, URZ ;  /* 0x000064001f088890 */ /* 0x000fe2000fffe0ff */
[----:B------:R-:W-:Y:S01]  /*50d0*/  @!P2 R2UR UR4, R2 ;  /* 0x000000000204a2ca */ /* 0x000fe200000e0000 */
[----:B------:R-:W-:Y:S01]  /*50e0*/  @!UP0 UIADD3 UR9, UPT, UPT, UR31, 0x98, URZ ;  /* 0x000000981f098890 */ /* 0x000fe2000fffe0ff */
[----:B------:R-:W-:Y:S01]  /*50f0*/  LOP3.LUT P0, RZ, R6, 0x1, RZ, 0xc0, !PT ;  /* 0x0000000106ff7812 */ /* 0x000fe2000780c0ff */
[----:B------:R-:W-:Y:S01]  /*5100*/  VOTEU.ALL UP0, P2 ;  /* 0x0000000000ff7886 */ /* 0x000fe20001000000 */
[----:B------:R-:W-:Y:S01]  /*5110*/  UPLOP3.LUT UP3, UPT, UPT, UPT, UPT, 0x80, 0x8 ;  /* 0x000000000008789c */ /* 0x000fe20003f6f070 */
[----:B------:R-:W-:Y:S02]  /*5120*/  LOP3.LUT R10, R10, 0x1, RZ, 0x3c, !PT ;  /* 0x000000010a0a7812 */ /* 0x000fe400078e3cff */
[----:B------:R-:W-:Y:S01]  /*5130*/  IMAD.U32 R2, RZ, RZ, UR5 ;  /* 0x00000005ff027e24 */ /* 0x000fe2000f8e00ff */
[----:B------:R-:W-:Y:S01]  /*5140*/  LOP3.LUT R9, R9, 0x1, RZ, 0x3c, !PT ;  /* 0x0000000109097812 */ /* 0x000fe200078e3cff */
[----:B------:R-:W-:Y:S02]  /*5150*/  UIADD3 UR20, UPT, UPT, UR14, UR16, URZ ;  /* 0x000000100e147290 */ /* 0x000fe4000fffe0ff */
[----:B------:R-:W-:Y:S02]  /*5160*/  UIADD3 UR50, UPT, UPT, UR15, UR7, URZ ;  /* 0x000000070f327290 */ /* 0x000fe4000fffe0ff */
[----:B------:R-:W-:Y:S01]  /*5170*/  IMAD.U32 R3, RZ, RZ, UR4 ;  /* 0x00000004ff037e24 */ /* 0x000fe2000f8e00ff */
[----:B------:R-:W-:Y:S04]  /*5180*/  @!P2 R2UR UR4, R2 ;  /* 0x000000000204a2ca */ /* 0x000fe800000e0000 */
[----:B------:R-:W-:Y:S11]  /*5190*/  @!P2 R2UR UR5, R3 ;  /* 0x000000000305a2ca */ /* 0x000ff600000e0000 */
[----:B------:R-:W-:Y:S02]  /*51a0*/  @!UPT UIADD3 URZ, UPT, UPT, URZ, URZ, URZ ;  /* 0x000000fffffff290 */ /* 0x000fe4000fffe0ff */
[----:B------:R1:W-:Y:S01]  /*51b0*/  @!UP0 UTMALDG.4D.IM2COL [UR8], [UR4], UR6 ;  /* 0x00000008040083b4 */ /* 0x0003e20008058006 */
[----:B------:R1:W-:Y:S01]  /*51c0*/  @!P2 SYNCS.ARRIVE.TRANS64.RED.A0TR RZ, [UR31+0x98], R0 ;  /* 0x00009800ffffa9a7 */ /* 0x0003e2000830041f */
[----:B------:R-:W-:Y:S01]  /*51d0*/  SYNCS.ARRIVE.TRANS64.RED.A1T0 RZ, [UR56], RZ ;  /* 0x000000ffffff79a7 */ /* 0x000fe20008100438 */
[----:B------:R-:W-:Y:S05]  /*51e0*/  @P0 BRA `(.L_x_82) ;  /* 0xfffffff000440947 */ /* 0x000fea000383ffff */
[----:B------:R-:W-:-:S04]  /*51f0*/  SHF.L.U32 R2, R10, 0x1f, RZ ;  /* 0x0000001f0a027819 */ /* 0x000fc800000006ff */
[----:B------:R-:W2:Y:S02]  /*5200*/  SYNCS.PHASECHK.TRANS64.TRYWAIT P0, [UR31+0xa0], R2 ;  /* 0x0000a002ff0075a7 */ /* 0x000ea4000800111f */
[----:B--2---:R-:W-:Y:S05]  /*5210*/  @!P0 BRA `(.L_x_83) ;  /* 0x0000004400408947 */ /* 0x004fea0003800000 */
.L_x_178:
[----:B------:R-:W2:Y:S02]  /*5220*/  SYNCS.PHASECHK.TRANS64.TRYWAIT P0, [UR31+0xa8], R2 ;  /* 0x0000a802ff0075a7 */ /* 0x000ea4000800111f */
[----:B--2---:R-:W-:Y:S05]  /*5230*/  @!P0 BRA `(.L_x_84) ;  /* 0x0000004400508947 */ /* 0x004fea0003800000 */
.L_x_180:
[----:B------:R-:W2:Y:S02]  /*5240*/  SYNCS.PHASECHK.TRANS64.TRYWAIT P0, [UR31+0xb0], R2 ;  /* 0x0000b002ff0075a7 */ /* 0x000ea4000800111f */
[----:B--2---:R-:W-:Y:S05]  /*5250*/  @!P0 BRA `(.L_x_85) ;  /* 0x0000004400608947 */ /* 0x004fea0003800000 */
.L_x_182:
[----:B-1----:R-:W-:-:S07]  /*5260*/  MOV R0, UR31 ;  /* 0x0000001f00007c02 */ /* 0x002fce0008000f00 */
.L_x_86:
[----:B-1----:R-:W-:-:S04]  /*5270*/  SHF.L.U32 R2, R10, 0x1f, RZ ;  /* 0x0000001f0a027819 */ /* 0x002fc800000006ff */
[----:B------:R1:W2:Y:S03]  /*5280*/  SYNCS.PHASECHK.TRANS64.TRYWAIT P0, [R0+URZ+0xb8], R2 ;  /* 0x0000b802000075a7 */ /* 0x0002a600080011ff */
[----:B--2---:R-:W-:Y:S05]  /*5290*/  @!P0 NANOSLEEP.SYNCS 0x989680 ;  /* 0x009896800000895d */ /* 0x004fea0003900000 */
[----:B------:R-:W2:Y:S02]  /*52a0*/  @!P0 SYNCS.PHASECHK.TRANS64 P0, [R0+URZ+0xb8], R2 ;  /* 0x0000b802000085a7 */ /* 0x000ea400080010ff */
[----:B--2---:R-:W-:Y:S05]  /*52b0*/  @P0 EXIT ;  /* 0x000000000000094d */ /* 0x004fea0003800000 */
[----:B------:R-:W-:Y:S05]  /*52c0*/  BRA `(.L_x_86) ;  /* 0xfffffffc00e87947 */ /* 0x000fea000383ffff */
.L_x_71:
[----:B------:R-:W-:-:S06]  /*52d0*/  UISETP.GE.AND UP0, UPT, UR18, 0x4, UPT ;  /* 0x000000041200788c */ /* 0x000fcc000bf06270 */
[----:B------:R-:W-:-:S13]  /*52e0*/  PLOP3.LUT P0, PT, PT, PT, UP0, 0x80, 0x8 ;  /* 0x000000000008781c */ /* 0x000fda0003f0f008 */
[----:B-1----:R-:W-:Y:S05]  /*52f0*/  @!P0 EXIT ;  /* 0x000000000000894d */ /* 0x002fea0003800000 */
[----:B------:R-:W1:Y:S08]  /*5300*/  S2UR UR4, SR_CgaCtaId ;  /* 0x00000000000479c3 */ /* 0x000e700000008800 */
[----:B------:R-:W-:Y:S01]  /*5310*/  BAR.SYNC.DEFER_BLOCKING 0x6, 0xa0 ;  /* 0x0182800000007b1d */ /* 0x000fe20000010000 */
[C---:B------:R-:W-:Y:S01]  /*5320*/  IMAD.SHL.U32 R3, R60.reuse, 0x20, RZ ;  /* 0x000000203c037824 */ /* 0x040fe200078e00ff */
[C---:B------:R-:W-:Y:S01]  /*5330*/  R2P PR, R60.reuse, 0x6 ;  /* 0x000000063c007804 */ /* 0x040fe20000000000 */
[----:B------:R-:W-:-:S02]  /*5340*/  IMAD.SHL.U32 R0, R60, 0x10, RZ ;  /* 0x000000103c007824 */ /* 0x000fc400078e00ff */
[----:B------:R-:W-:Y:S02]  /*5350*/  HFMA2 R58, -RZ, RZ, 0, 5.9604644775390625e-08 ;  /* 0x00000001ff3a7431 */ /* 0x000fe400000001ff */
[C---:B------:R-:W-:Y:S01]  /*5360*/  IMAD.SHL.U32 R59, R60.reuse, 0x4, RZ ;  /* 0x000000043c3b7824 */ /* 0x040fe200078e00ff */
[----:B------:R-:W-:Y:S01]  /*5370*/  UMOV UR48, 0x400 ;  /* 0x0000040000307882 */ /* 0x000fe20000000000 */
[C---:B------:R-:W-:Y:S01]  /*5380*/  LOP3.LUT R4, R3.reuse, 0xe0, RZ, 0xc0, !PT ;  /* 0x000000e003047812 */ /* 0x040fe200078ec0ff */
[----:B------:R-:W2:Y:S01]  /*5390*/  LDC.64 R50, c[0x0][0x8b0] ;  /* 0x00022c00ff327b82 */ /* 0x000ea20000000a00 */
[----:B------:R-:W-:Y:S01]  /*53a0*/  LOP3.LUT R3, R3, 0x100, RZ, 0xc0, !PT ;  /* 0x0000010003037812 */ /* 0x000fe200078ec0ff */
[----:B------:R-:W-:Y:S01]  /*53b0*/  IMAD.U32 R23, R60, 0x10000, RZ ;  /* 0x000100003c177824 */ /* 0x000fe200078e00ff */
[----:B------:R-:W-:Y:S01]  /*53c0*/  LOP3.LUT R59, R4, 0x1c, R59, 0xf8, !PT ;  /* 0x0000001c043b7812 */ /* 0x000fe200078ef83b */
[----:B------:R-:W-:Y:S01]  /*53d0*/  IMAD.MOV.U32 R74, RZ, RZ, 0x10 ;  /* 0x00000010ff4a7424 */ /* 0x000fe200078e00ff */
[----:B------:R-:W-:Y:S01]  /*53e0*/  LOP3.LUT R0, R3, 0x600, R0, 0xf8, !PT ;  /* 0x0000060003007812 */ /* 0x000fe200078ef800 */
[----:B------:R-:W-:Y:S01]  /*53f0*/  IMAD.MOV.U32 R73, RZ, RZ, 0x20 ;  /* 0x00000020ff497424 */ /* 0x000fe200078e00ff */
[----:B------:R-:W-:Y:S01]  /*5400*/  SHF.R.U32.HI R4, RZ, 0x2, R60 ;  /* 0x00000002ff047819 */ /* 0x000fe2000001163c */
[----:B------:R-:W3:Y:S01]  /*5410*/  LDC.64 R48, c[0x0][0x8a8] ;  /* 0x00022a00ff307b82 */ /* 0x000ee20000000a00 */
[----:B------:R-:W-:Y:S01]  /*5420*/  LOP3.LUT R60, R60, 0x60, RZ, 0xc0, !PT ;  /* 0x000000603c3c7812 */ /* 0x000fe200078ec0ff */
[----:B------:R-:W-:Y:S01]  /*5430*/  IMAD.MOV.U32 R22, RZ, RZ, RZ ;  /* 0x000000ffff167224 */ /* 0x000fe200078e00ff */
[----:B------:R-:W-:-:S02]  /*5440*/  LOP3.LUT R59, R59, 0x4, R4, 0x78, !PT ;  /* 0x000000043b3b7812 */ /* 0x000fc400078e7804 */
[----:B------:R-:W-:Y:S02]  /*5450*/  CS2R R56, SRZ ;  /* 0x0000000000387805 */ /* 0x000fe4000001ff00 */
[----:B------:R-:W-:Y:S01]  /*5460*/  LOP3.LUT R23, R23, 0x600000, RZ, 0xc0, !PT ;  /* 0x0060000017177812 */ /* 0x000fe200078ec0ff */
[----:B------:R-:W4:Y:S01]  /*5470*/  LDCU UR60, c[0x0][0x370] ;  /* 0x00006e00ff3c77ac */ /* 0x000f220008000800 */
[----:B------:R-:W-:Y:S02]  /*5480*/  LOP3.LUT R59, R0, R59, RZ, 0xfc, !PT ;  /* 0x0000003b003b7212 */ /* 0x000fe400078efcff */
[----:B------:R-:W-:Y:S01]  /*5490*/  SEL R74, R74, 0xfffffff0, !P2 ;  /* 0xfffffff04a4a7807 */ /* 0x000fe20005000000 */
[----:B-1----:R-:W-:Y:S01]  /*54a0*/  ULEA UR48, UR4, UR48, 0x18 ;  /* 0x0000003004307291 */ /* 0x002fe2000f8ec0ff */
[----:B------:R-:W-:Y:S01]  /*54b0*/  SEL R73, R73, 0xffffffe0, !P1 ;  /* 0xffffffe049497807 */ /* 0x000fe20004800000 */
[----:B------:R-:W1:Y:S01]  /*54c0*/  LDCU.64 UR4, c[0x0][0xa90] ;  /* 0x00015200ff0477ac */ /* 0x000e620008000a00 */
[----:B------:R-:W2:Y:S06]  /*54d0*/  LDCU UR45, c[0x0][0xb0c] ;  /* 0x00016180ff2d77ac */ /* 0x000eac0008000800 */
[----:B------:R-:W4:Y:S01]  /*54e0*/  LDS R2, [UR48+0x120] ;  /* 0x00012030ff027984 */ /* 0x000f220008000800 */
[----:B------:R-:W2:Y:S01]  /*54f0*/  LDCU UR38, c[0x0][0xb30] ;  /* 0x00016600ff2677ac */ /* 0x000ea20008000800 */
[----:B------:R-:W2:Y:S01]  /*5500*/  LDCU.64 UR54, c[0x0][0x888] ;  /* 0x00011100ff3677ac */ /* 0x000ea20008000a00 */
[----:B------:R-:W2:Y:S01]  /*5510*/  LDCU.64 UR46, c[0x0][0xb28] ;  /* 0x00016500ff2e77ac */ /* 0x000ea20008000a00 */
[----:B-1----:R-:W-:-:S02]  /*5520*/  IMAD.U32 R64, RZ, RZ, UR4 ;  /* 0x00000004ff407e24 */ /* 0x002fc4000f8e00ff */
[----:B------:R-:W-:Y:S01]  /*5530*/  IMAD.U32 R63, RZ, RZ, UR5 ;  /* 0x00000005ff3f7e24 */ /* 0x000fe2000f8e00ff */
[----:B------:R-:W1:Y:S01]  /*5540*/  LDCU.128 UR4, c[0x0][0xa80] ;  /* 0x00015000ff0477ac */ /* 0x000e620008000c00 */
[----:B------:R-:W2:Y:S01]  /*5550*/  LDCU.64 UR62, c[0x0][0x890] ;  /* 0x00011200ff3e77ac */ /* 0x000ea20008000a00 */
[----:B------:R-:W2:Y:S01]  /*5560*/  LDCU.128 UR56, c[0x0][0xb10] ;  /* 0x00016200ff3877ac */ /* 0x000ea20008000c00 */
[----:B------:R-:W2:Y:S01]  /*5570*/  LDCU UR53, c[0x0][0x374] ;  /* 0x00006e80ff3577ac */ /* 0x000ea20008000800 */
[----:B------:R-:W-:Y:S01]  /*5580*/  UMOV UR52, URZ ;  /* 0x000000ff00347c82 */ /* 0x000fe20008000000 */
[----:B------:R-:W-:Y:S01]  /*5590*/  UMOV UR49, URZ ;  /* 0x000000ff00317c82 */ /* 0x000fe20008000000 */
[----:B-1----:R-:W-:Y:S01]  /*55a0*/  IMAD.U32 R68, RZ, RZ, UR4 ;  /* 0x00000004ff447e24 */ /* 0x002fe2000f8e00ff */
[----:B------:R-:W-:Y:S01]  /*55b0*/  UIADD3 UR4, UPT, UPT, UR48, 0x400, URZ ;  /* 0x0000040030047890 */ /* 0x000fe2000fffe0ff */
[----:B------:R-:W-:Y:S01]  /*55c0*/  MOV R67, UR5 ;  /* 0x0000000500437c02 */ /* 0x000fe20008000f00 */
[----:B------:R-:W-:-:S02]  /*55d0*/  IMAD.U32 R66, RZ, RZ, UR6 ;  /* 0x00000006ff427e24 */ /* 0x000fc4000f8e00ff */
[----:B------:R-:W-:Y:S02]  /*55e0*/  IMAD.U32 R65, RZ, RZ, UR7 ;  /* 0x00000007ff417e24 */ /* 0x000fe4000f8e00ff */
[----:B------:R-:W-:Y:S02]  /*55f0*/  IMAD.U32 R72, RZ, RZ, UR4 ;  /* 0x00000004ff487e24 */ /* 0x000fe4000f8e00ff */
[C---:B----4-:R-:W-:Y:S01]  /*5600*/  VIADD R3, R2.reuse, 0x80 ;  /* 0x0000008002037836 */ /* 0x050fe20000000000 */
[----:B------:R-:W-:-:S04]  /*5610*/  LOP3.LUT R2, R2, 0xffff, RZ, 0xc0, !PT ;  /* 0x0000ffff02027812 */ /* 0x000fc800078ec0ff */
[----:B------:R-:W-:-:S05]  /*5620*/  LOP3.LUT R3, R3, 0xffff, RZ, 0xc0, !PT ;  /* 0x0000ffff03037812 */ /* 0x000fca00078ec0ff */
[----:B--23--:R1:W-:Y:S02]  /*5630*/  STL.64 [R1], R2 ;  /* 0x0000000201007387 */ /* 0x00c3e40000100a00 */
.L_x_130:
[----:B-1----:R-:W-:Y:S04]  /*5640*/  SHF.L.U32 R2, R56, 0x1f, RZ ;  /* 0x0000001f38027819 */ /* 0x002fe800000006ff */
[----:B------:R-:W1:Y:S02]  /*5650*/  SYNCS.PHASECHK.TRANS64.TRYWAIT P0, [UR48+0xd0], R2 ;  /* 0x0000d002ff0075a7 */ /* 0x000e640008001130 */
[----:B-1----:R-:W-:Y:S05]  /*5660*/  @!P0 BRA `(.L_x_87) ;  /* 0x0000004000748947 */ /* 0x002fea0003800000 */
.L_x_184:
[----:B------:R-:W2:Y:S01]  /*5670*/  LDS.128 R52, [UR48+0x110] ;  /* 0x00011030ff347984 */ /* 0x000ea20008000c00 */
[----:B------:R-:W-:Y:S01]  /*5680*/  UIADD3 UR4, UPT, UPT, UR48, 0xd8, URZ ;  /* 0x000000d830047890 */ /* 0x000fe2000fffe0ff */
[----:B-1----:R-:W-:Y:S01]  /*5690*/  IMAD R2, R22, 0x4, R1 ;  /* 0x0000000416027824 */ /* 0x002fe200078e0201 */
[----:B------:R-:W-:Y:S01]  /*56a0*/  UISETP.GE.AND UP1, UPT, UR39, 0x1, UPT ;  /* 0x000000012700788c */ /* 0x000fe2000bf26270 */
[----:B------:R-:W-:Y:S01]  /*56b0*/  @!PT LDS RZ, [RZ] ;  /* 0x00000000fffff984 */ /* 0x000fe20000000800 */
[----:B------:R-:W-:Y:S01]  /*56c0*/  @!PT LDS RZ, [RZ] ;  /* 0x00000000fffff984 */ /* 0x000fe20000000800 */
[----:B------:R-:W-:Y:S01]  /*56d0*/  @!PT LDS RZ, [RZ] ;  /* 0x00000000fffff984 */ /* 0x000fe20000000800 */
[----:B------:R-:W-:Y:S01]  /*56e0*/  @!PT LDS RZ, [RZ] ;  /* 0x00000000fffff984 */ /* 0x000fe20000000800 */
[----:B------:R1:W-:Y:S06]  /*56f0*/  MEMBAR.ALL.CTA ;  /* 0x0000000000007992 */ /* 0x0003ec0000008000 */
[----:B-1----:R-:W1:Y:S01]  /*5700*/  FENCE.VIEW.ASYNC.S ;  /* 0x00000000000073c6 */ /* 0x002e620000000000 */
[----:B------:R-:W-:Y:S09]  /*5710*/  UPRMT UR4, URZ, 0x654, UR4 ;  /* 0x00000654ff047896 */ /* 0x000ff20008000004 */
[----:B-1----:R-:W-:Y:S01]  /*5720*/  SYNCS.ARRIVE.TRANS64.RED.A1T0 RZ, [UR4], RZ ;  /* 0x000000ffffff79a7 */ /* 0x002fe20008100404 */
[----:B------:R-:W5:Y:S01]  /*5730*/  LDL R2, [R2] ;  /* 0x0000000002027983 */ /* 0x000f620000100800 */
[----:B--2---:R-:W-:Y:S11]  /*5740*/  LOP3.LUT P0, RZ, R54, 0x1, RZ, 0xc0, !PT ;  /* 0x0000000136ff7812 */ /* 0x004ff6000780c0ff */
[----:B------:R-:W-:Y:S02]  /*5750*/  @!UPT UIADD3 URZ, UPT, UPT, URZ, URZ, URZ ;  /* 0x000000fffffff290 */ /* 0x000fe4000fffe0ff */
[----:B------:R-:W-:Y:S01]  /*5760*/  VOTEU.ANY UP0, P0 ;  /* 0x0000000000ff7886 */ /* 0x000fe20000000100 */
[----:B------:R-:W-:Y:S11]  /*5770*/  PLOP3.LUT P0, PT, PT, PT, UP0, 0x80, 0x8 ;  /* 0x000000000008781c */ /* 0x000ff60003f0f008 */
[----:B------:R-:W-:Y:S02]  /*5780*/  @!UPT UIADD3 URZ, UPT, UPT, URZ, URZ, URZ ;  /* 0x000000fffffff290 */ /* 0x000fe4000fffe0ff */
[----:B------:R-:W-:Y:S02]  /*5790*/  @P0 MOV R3, R52 ;  /* 0x0000003400030202 */ /* 0x000fe40000000f00 */
[----:B------:R-:W-:Y:S02]  /*57a0*/  @P0 LOP3.LUT R0, R53, 0xffff, RZ, 0xc0, !PT ;  /* 0x0000ffff35000812 */ /* 0x000fe400078ec0ff */
[----:B------:R-:W-:Y:S02]  /*57b0*/  @P0 R2UR UR5, R3 ;  /* 0x00000000030502ca */ /* 0x000fe400000e0000 */
[----:B------:R-:W-:Y:S11]  /*57c0*/  @P0 R2UR UR4, R0 ;  /* 0x00000000000402ca */ /* 0x000ff600000e0000 */
[----:B------:R-:W-:Y:S02]  /*57d0*/  @UP0 UMOV UR37, UR5 ;  /* 0x0000000500250c82 */ /* 0x000fe40008000000 */
[----:B------:R-:W-:Y:S01]  /*57e0*/  @UP0 UMOV UR36, UR4 ;  /* 0x0000000400240c82 */ /* 0x000fe20008000000 */
[----:B------:R-:W-:Y:S05]  /*57f0*/  BRA.U !UP1, `(.L_x_88) ;  /* 0x0000000109cc7547 */ /* 0x000fea000b800000 */
[----:B------:R-:W1:Y:S01]  /*5800*/  LDCU UR9, c[0x0][0xb20] ;  /* 0x00016400ff0977ac */ /* 0x000e620008000800 */
[----:B------:R-:W-:Y:S02]  /*5810*/  UIMAD.WIDE.U32 UR4, UR53, UR59, URZ ;  /* 0x0000003b350472a5 */ /* 0x000fe4000f8e00ff */
[----:B------:R-:W-:Y:S02]  /*5820*/  UIMAD.WIDE.U32 UR6, UR60, UR56, URZ ;  /* 0x000000383c0672a5 */ /* 0x000fe4000f8e00ff */
[----:B------:R-:W-:Y:S02]  /*5830*/  UIMAD.WIDE.U32 UR10, UR36, UR59, URZ ;  /* 0x0000003b240a72a5 */ /* 0x000fe4000f8e00ff */
[----:B------:R-:W-:Y:S02]  /*5840*/  UISETP.NE.AND UP0, UPT, UR58, 0x1, UPT ;  /* 0x000000013a00788c */ /* 0x000fe4000bf05270 */
[----:B------:R-:W-:Y:S02]  /*5850*/  UISETP.NE.AND UP1, UPT, UR45, 0x1, UPT ;  /* 0x000000012d00788c */ /* 0x000fe4000bf25270 */
[----:B------:R-:W-:Y:S02]  /*5860*/  UISETP.NE.AND UP2, UPT, UR39, 0x1, UPT ;  /* 0x000000012700788c */ /* 0x000fe4000bf45270 */
[----:B------:R-:W-:Y:S01]  /*5870*/  UIMAD.WIDE.U32 UR12, UR37, UR56, URZ ;  /* 0x00000038250c72a5 */ /* 0x000fe2000f8e00ff */
[----:B------:R-:W-:Y:S01]  /*5880*/  UMOV UR4, UR5 ;  /* 0x0000000500047c82 */ /* 0x000fe20008000000 */
[----:B------:R-:W-:Y:S01]  /*5890*/  UMOV UR6, UR11 ;  /* 0x0000000b00067c82 */ /* 0x000fe20008000000 */
[----:B-1----:R-:W-:Y:S03]  /*58a0*/  USHF.R.U32.HI UR8, URZ, UR9, UR4 ;  /* 0x00000009ff087299 */ /* 0x002fe60008011604 */
[----:B------:R-:W-:Y:S02]  /*58b0*/  UMOV UR4, UR7 ;  /* 0x0000000700047c82 */ /* 0x000fe40008000000 */
[----:B------:R-:W-:Y:S02]  /*58c0*/  USHF.R.U32.HI UR5, URZ, UR57, UR4 ;  /* 0x00000039ff057299 */ /* 0x000fe40008011604 */
[----:B------:R-:W-:Y:S02]  /*58d0*/  USEL UR4, UR53, UR8, !UP0 ;  /* 0x0000000835047287 */ /* 0x000fe4000c000000 */
[----:B------:R-:W-:Y:S02]  /*58e0*/  USHF.R.U32.HI UR8, URZ, UR9, UR6 ;  /* 0x00000009ff087299 */ /* 0x000fe40008011606 */
[----:B------:R-:W-:Y:S02]  /*58f0*/  UIMAD.WIDE.U32 UR6, UR4, UR46, URZ ;  /* 0x0000002e040672a5 */ /* 0x000fe4000f8e00ff */
[----:B------:R-:W-:Y:S02]  /*5900*/  USEL UR9, UR60, UR5, !UP1 ;  /* 0x000000053c097287 */ /* 0x000fe4000c800000 */
[----:B------:R-:W-:Y:S02]  /*5910*/  USEL UR8, UR36, UR8, !UP0 ;  /* 0x0000000824087287 */ /* 0x000fe4000c000000 */
[----:B------:R-:W-:Y:S01]  /*5920*/  UIMAD.WIDE.U32 UR10, UR9, UR46, URZ ;  /* 0x0000002e090a72a5 */ /* 0x000fe2000f8e00ff */
[----:B------:R-:W-:Y:S01]  /*5930*/  UMOV UR6, UR7 ;  /* 0x0000000700067c82 */ /* 0x000fe20008000000 */
[----:B------:R-:W-:Y:S01]  /*5940*/  UMOV UR5, UR13 ;  /* 0x0000000d00057c82 */ /* 0x000fe20008000000 */
[----:B------:R-:W-:Y:S02]  /*5950*/  @UP2 USHF.R.U32.HI UR4, URZ, UR47, UR6 ;  /* 0x0000002fff042299 */ /* 0x000fe40008011606 */
[----:B------:R-:W-:Y:S02]  /*5960*/  USHF.R.U32.HI UR5, URZ, UR57, UR5 ;  /* 0x00000039ff057299 */ /* 0x000fe40008011605 */
[----:B------:R-:W-:Y:S02]  /*5970*/  UIMAD UR4, UR39, UR4, URZ ;  /* 0x00000004270472a4 */ /* 0x000fe4000f8e02ff */
[----:B------:R-:W-:Y:S02]  /*5980*/  USEL UR5, UR37, UR5, !UP1 ;  /* 0x0000000525057287 */ /* 0x000fe4000c800000 */
[----:B------:R-:W-:Y:S01]  /*5990*/  UISETP.GE.AND UP0, UPT, UR8, UR4, UPT ;  /* 0x000000040800728c */ /* 0x000fe2000bf06270 */
[----:B------:R-:W-:Y:S01]  /*59a0*/  UMOV UR6, UR11 ;  /* 0x0000000b00067c82 */ /* 0x000fe20008000000 */
[----:B------:R-:W-:Y:S02]  /*59b0*/  UIMAD.WIDE.U32 UR10, UR8, UR46, URZ ;  /* 0x0000002e080a72a5 */ /* 0x000fe4000f8e00ff */
[----:B------:R-:W-:Y:S04]  /*59c0*/  @UP2 USHF.R.U32.HI UR9, URZ, UR47, UR6 ;  /* 0x0000002fff092299 */ /* 0x000fe80008011606 */
[----:B------:R-:W-:Y:S01]  /*59d0*/  UIMAD UR6, UR39, UR9, URZ ;  /* 0x00000009270672a4 */ /* 0x000fe2000f8e02ff */
[----:B------:R-:W-:Y:S03]  /*59e0*/  UMOV UR4, UR11 ;  /* 0x0000000b00047c82 */ /* 0x000fe60008000000 */
[----:B------:R-:W-:Y:S02]  /*59f0*/  UISETP.GE.OR UP0, UPT, UR5, UR6, UP0 ;  /* 0x000000060500728c */ /* 0x000fe40008706670 */
[----:B------:R-:W-:Y:S02]  /*5a00*/  USHF.R.U32.HI UR4, URZ, UR47, UR4 ;  /* 0x0000002fff047299 */ /* 0x000fe40008011604 */
[----:B------:R-:W-:Y:S02]  /*5a10*/  UIMAD.WIDE.U32 UR6, UR5, UR46, URZ ;  /* 0x0000002e050672a5 */ /* 0x000fe4000f8e00ff */
[----:B------:R-:W-:Y:S02]  /*5a20*/  USEL UR11, UR8, UR4, !UP2 ;  /* 0x00000004080b7287 */ /* 0x000fe4000d000000 */
[----:B------:R-:W-:Y:S02]  /*5a30*/  UIADD3 UR6, UPT, UPT, -UR5, URZ, URZ ;  /* 0x000000ff05067290 */ /* 0x000fe4000fffe1ff */
[----:B------:R-:W-:Y:S02]  /*5a40*/  UIADD3 UR10, UPT, UPT, -UR11, URZ, URZ ;  /* 0x000000ff0b0a7290 */ /* 0x000fe4000fffe1ff */
[----:B------:R-:W-:Y:S02]  /*5a50*/  UIMAD UR6, UR45, UR6, UR37 ;  /* 0x000000062d0672a4 */ /* 0x000fe4000f8e0225 */
[----:B------:R-:W-:Y:S01]  /*5a60*/  UIMAD UR10, UR39, UR10, UR8 ;  /* 0x0000000a270a72a4 */ /* 0x000fe2000f8e0208 */
[----:B------:R-:W-:Y:S01]  /*5a70*/  @!UP0 UMOV UR4, UR7 ;  /* 0x0000000700048c82 */ /* 0x000fe20008000000 */
[----:B------:R-:W-:Y:S02]  /*5a80*/  UIADD3 UR7, UPT, UPT, -UR8, URZ, URZ ;  /* 0x000000ff08077290 */ /* 0x000fe4000fffe1ff */
[----:B------:R-:W-:Y:S04]  /*5a90*/  @!UP0 USHF.R.U32.HI UR4, URZ, UR47, UR4 ;  /* 0x0000002fff048299 */ /* 0x000fe80008011604 */
[----:B------:R-:W-:Y:S04]  /*5aa0*/  @!UP0 USEL UR4, UR5, UR4, !UP2 ;  /* 0x0000000405048287 */ /* 0x000fe8000d000000 */
[----:B------:R-:W-:Y:S02]  /*5ab0*/  @!UP0 UIMAD UR9, UR9, UR10, UR4 ;  /* 0x0000000a090982a4 */ /* 0x000fe4000f8e0204 */
[----:B------:R-:W-:Y:S02]  /*5ac0*/  @!UP0 UIADD3 UR10, UPT, UPT, UR11, -UR4, URZ ;  /* 0x800000040b0a8290 */ /* 0x000fe4000fffe0ff */
[----:B------:R-:W-:Y:S02]  /*5ad0*/  UIMAD UR4, UR58, UR7, UR36 ;  /* 0x000000073a0472a4 */ /* 0x000fe4000f8e0224 */
[----:B------:R-:W-:Y:S03]  /*5ae0*/  @!UP0 UIMAD UR8, UR10, UR39, UR5 ;  /* 0x000000270a0882a4 */ /* 0x000fe6000f8e0205 */
[----:B------:R-:W-:Y:S02]  /*5af0*/  @!UP0 UMOV UR5, UR9 ;  /* 0x0000000900058c82 */ /* 0x000fe40008000000 */
[----:B------:R-:W-:Y:S02]  /*5b00*/  UIMAD UR37, UR5, UR45, UR6 ;  /* 0x0000002d052572a4 */ /* 0x000fe4000f8e0206 */
[----:B------:R-:W-:Y:S11]  /*5b10*/  UIMAD UR36, UR8, UR58, UR4 ;  /* 0x0000003a082472a4 */ /* 0x000ff6000f8e0204 */
[----:B------:R-:W-:Y:S01]  /*5b20*/  @!UPT UIADD3 URZ, UPT, UPT, URZ, URZ, URZ ;  /* 0x000000fffffff290 */ /* 0x000fe2000fffe0ff */
.L_x_88:
[----:B------:R-:W-:Y:S01]  /*5b30*/  UISETP.NE.AND UP0, UPT, UR38, 0x1, UPT ;  /* 0x000000012600788c */ /* 0x000fe2000bf05270 */
[----:B------:R-:W-:Y:S01]  /*5b40*/  @P0 SHF.R.U32.HI R0, RZ, 0x10, R53 ;  /* 0x00000010ff000819 */ /* 0x000fe20000011635 */
[----:B------:R-:W-:Y:S01]  /*5b50*/  USHF.L.U32 UR41, UR20, 0x7, URZ ;  /* 0x0000000714297899 */ /* 0x000fe200080006ff */
[----:B------:R-:W-:Y:S02]  /*5b60*/  BSSY.RECONVERGENT B6, `(.L_x_89) ;  /* 0x0000034000067945 */ /* 0x000fe40003800200 */
[----:B------:R-:W-:Y:S02]  /*5b70*/  @P0 R2UR UR61, R0 ;  /* 0x00000000003d02ca */ /* 0x000fe400000e0000 */
[----:B------:R-:W-:Y:S04]  /*5b80*/  LOP3.LUT P0, RZ, R72, 0x3f0, RZ, 0xc0, !PT ;  /* 0x000003f048ff7812 */ /* 0x000fe8000780c0ff */
[----:B------:R-:W1:Y:S01]  /*5b90*/  @!UP0 LDCU.128 UR12, c[0x0][0xb10] ;  /* 0x00016200ff0c87ac */ /* 0x000e620008000c00 */
[----:B------:R-:W2:Y:S01]  /*5ba0*/  @!UP0 LDCU UR5, c[0x0][0xb0c] ;  /* 0x00016180ff0587ac */ /* 0x000ea20008000800 */
[----:B------:R-:W3:Y:S01]  /*5bb0*/  @!UP0 LDCU UR10, c[0x0][0xb20] ;  /* 0x00016400ff0a87ac */ /* 0x000ee20008000800 */
[----:B-1----:R-:W-:Y:S02]  /*5bc0*/  UIMAD.WIDE.U32 UR8, UR37, UR12, URZ ;  /* 0x0000000c250872a5 */ /* 0x002fe4000f8e00ff */
[----:B------:R-:W-:Y:S02]  /*5bd0*/  UIMAD.WIDE.U32 UR6, UR36, UR15, URZ ;  /* 0x0000000f240672a5 */ /* 0x000fe4000f8e00ff */
[----:B------:R-:W-:Y:S03]  /*5be0*/  @!UP0 UISETP.NE.AND UP1, UPT, UR14, 0x1, UPT ;  /* 0x000000010e00888c */ /* 0x000fe6000bf25270 */
[----:B------:R-:W-:Y:S01]  /*5bf0*/  @!UP0 UMOV UR4, UR9 ;  /* 0x0000000900048c82 */ /* 0x000fe20008000000 */
[----:B--2---:R-:W-:Y:S02]  /*5c00*/  @!UP0 UISETP.NE.AND UP2, UPT, UR5, 0x1, UPT ;  /* 0x000000010500888c */ /* 0x004fe4000bf45270 */
[----:B------:R-:W-:Y:S01]  /*5c10*/  @!UP0 USHF.R.U32.HI UR4, URZ, UR13, UR4 ;  /* 0x0000000dff048299 */ /* 0x000fe20008011604 */
[----:B------:R-:W-:Y:S02]  /*5c20*/  @!UP0 UMOV UR6, UR7 ;  /* 0x0000000700068c82 */ /* 0x000fe40008000000 */
[----:B---3--:R-:W-:Y:S02]  /*5c30*/  @!UP0 USHF.R.U32.HI UR6, URZ, UR10, UR6 ;  /* 0x0000000aff068299 */ /* 0x008fe40008011606 */
[----:B------:R-:W-:Y:S02]  /*5c40*/  @!UP0 USEL UR7, UR37, UR4, !UP2 ;  /* 0x0000000425078287 */ /* 0x000fe4000d000000 */
[----:B------:R-:W-:Y:S04]  /*5c50*/  @!UP0 USEL UR6, UR36, UR6, !UP1 ;  /* 0x0000000624068287 */ /* 0x000fe8000c800000 */
[----:B------:R-:W-:Y:S02]  /*5c60*/  @!UP0 UIADD3 UR4, UPT, UPT, -UR7, UR6, URZ ;  /* 0x0000000607048290 */ /* 0x000fe4000fffe1ff */
[----:B------:R-:W-:Y:S02]  /*5c70*/  @!UP0 UIADD3 UR6, UPT, UPT, UR7, -UR6, URZ ;  /* 0x8000000607068290 */ /* 0x000fe4000fffe0ff */
[----:B------:R-:W-:Y:S02]  /*5c80*/  @!UP0 UIMAD UR37, UR4, UR5, UR37 ;  /* 0x00000005042582a4 */ /* 0x000fe4000f8e0225 */
[----:B------:R-:W-:Y:S01]  /*5c90*/  @!UP0 UIMAD UR36, UR6, UR14, UR36 ;  /* 0x0000000e062482a4 */ /* 0x000fe2000f8e0224 */
[----:B------:R-:W-:Y:S11]  /*5ca0*/  @!P0 BRA `(.L_x_90) ;  /* 0x00000000007c8947 */ /* 0x000ff60003800000 */
[----:B------:R-:W1:Y:S01]  /*5cb0*/  LDCU.64 UR8, c[0x4][0x80] ;  /* 0x01001000ff0877ac */ /* 0x000e620008000a00 */
[----:B------:R-:W-:Y:S01]  /*5cc0*/  MOV R16, 0x0 ;  /* 0x0000000000107802 */ /* 0x000fe20000000f00 */
[----:B------:R-:W-:Y:S02]  /*5cd0*/  HFMA2 R12, -RZ, RZ, 0, 5.9604644775390625e-08 ;  /* 0x00000001ff0c7431 */ /* 0x000fe400000001ff */
[----:B------:R-:W-:Y:S01]  /*5ce0*/  IMAD.MOV.U32 R8, RZ, RZ, 0x70 ;  /* 0x00000070ff087424 */ /* 0x000fe200078e00ff */
[----:B------:R2:W3:Y:S01]  /*5cf0*/  LDC.64 R14, c[0x4][R16] ;  /* 0x01000000100e7b82 */ /* 0x0004e20000000a00 */
[----:B------:R-:W4:Y:S01]  /*5d00*/  LDCU.64 UR6, c[0x4][0x88] ;  /* 0x01001100ff0677ac */ /* 0x000f220008000a00 */
[----:B------:R-:W-:Y:S01]  /*5d10*/  IMAD.MOV.U32 R13, RZ, RZ, RZ ;  /* 0x000000ffff0d7224 */ /* 0x000fe200078e00ff */
[----:B------:R-:W2:Y:S01]  /*5d20*/  LDCU.64 UR4, c[0x4][0x8] ;  /* 0x01000100ff0477ac */ /* 0x000ea20008000a00 */
[----:B-1----:R-:W-:Y:S01]  /*5d30*/  MOV R5, UR9 ;  /* 0x0000000900057c02 */ /* 0x002fe20008000f00 */
[----:B------:R-:W-:Y:S01]  /*5d40*/  IMAD.U32 R4, RZ, RZ, UR8 ;  /* 0x00000008ff047e24 */ /* 0x000fe2000f8e00ff */
[----:B----4-:R-:W-:Y:S01]  /*5d50*/  MOV R7, UR7 ;  /* 0x0000000700077c02 */ /* 0x010fe20008000f00 */
[----:B------:R-:W-:Y:S01]  /*5d60*/  IMAD.U32 R6, RZ, RZ, UR6 ;  /* 0x00000006ff067e24 */ /* 0x000fe2000f8e00ff */
[----:B--2---:R-:W-:Y:S01]  /*5d70*/  MOV R11, UR5 ;  /* 0x00000005000b7c02 */ /* 0x004fe20008000f00 */
[----:B------:R-:W-:Y:S02]  /*5d80*/  IMAD.U32 R10, RZ, RZ, UR4 ;  /* 0x00000004ff0a7e24 */ /* 0x000fe4000f8e00ff */
[----:B------:R-:W-:Y:S07]  /*5d90*/  LEPC R20, `(.L_x_91) ;  /* 0x000000001014794e */ /* 0x000fee0000000000 */
[----:B---3-5:R-:W-:Y:S05]  /*5da0*/  CALL.ABS.NOINC R14 ;  /* 0x000000000e007343 */ /* 0x028fea0003c00000 */
.L_x_91:
[----:B------:R-:W1:Y:S01]  /*5db0*/  LDCU.64 UR8, c[0x4][0x80] ;  /* 0x01001000ff0877ac */ /* 0x000e620008000a00 */
[----:B------:R-:W2:Y:S01]  /*5dc0*/  LDC.64 R16, c[0x4][R16] ;  /* 0x0100000010107b82 */ /* 0x000ea20000000a00 */
[----:B------:R-:W-:Y:S02]  /*5dd0*/  HFMA2 R12, -RZ, RZ, 0, 5.9604644775390625e-08 ;  /* 0x00000001ff0c7431 */ /* 0x000fe400000001ff */
[----:B------:R-:W-:Y:S02]  /*5de0*/  IMAD.MOV.U32 R8, RZ, RZ, 0x70 ;  /* 0x00000070ff087424 */ /* 0x000fe400078e00ff */
[----:B------:R-:W-:Y:S01]  /*5df0*/  IMAD.MOV.U32 R13, RZ, RZ, RZ ;  /* 0x000000ffff0d7224 */ /* 0x000fe200078e00ff */
[----:B------:R-:W3:Y:S01]  /*5e00*/  LDCU.64 UR6, c[0x4][0x88] ;  /* 0x01001100ff0677ac */ /* 0x000ee20008000a00 */
[----:B------:R-:W4:Y:S01]  /*5e10*/  LDCU.64 UR4, c[0x4][0x8] ;  /* 0x01000100ff0477ac */ /* 0x000f220008000a00 */
[----:B-1----:R-:W-:Y:S02]  /*5e20*/  MOV R4, UR8 ;  /* 0x0000000800047c02 */ /* 0x002fe40008000f00 */
[----:B------:R-:W-:Y:S02]  /*5e30*/  MOV R5, UR9 ;  /* 0x0000000900057c02 */ /* 0x000fe40008000f00 */
[----:B---3--:R-:W-:Y:S01]  /*5e40*/  MOV R7, UR7 ;  /* 0x0000000700077c02 */ /* 0x008fe20008000f00 */
[----:B------:R-:W-:Y:S01]  /*5e50*/  IMAD.U32 R6, RZ, RZ, UR6 ;  /* 0x00000006ff067e24 */ /* 0x000fe2000f8e00ff */
[----:B----4-:R-:W-:Y:S01]  /*5e60*/  MOV R11, UR5 ;  /* 0x00000005000b7c02 */ /* 0x010fe20008000f00 */
[----:B------:R-:W-:Y:S02]  /*5e70*/  IMAD.U32 R10, RZ, RZ, UR4 ;  /* 0x00000004ff0a7e24 */ /* 0x000fe4000f8e00ff */
[----:B------:R-:W-:Y:S07]  /*5e80*/  LEPC R20, `(.L_x_90) ;  /* 0x000000001014794e */ /* 0x000fee0000000000 */
[----:B--2---:R-:W-:Y:S05]  /*5e90*/  CALL.ABS.NOINC R16 ;  /* 0x0000000010007343 */ /* 0x004fea0003c00000 */
.L_x_90:
[----:B------:R-:W-:Y:S05]  /*5ea0*/  BSYNC.RECONVERGENT B6 ;  /* 0x0000000000067941 */ /* 0x000fea0003800200 */
.L_x_89:
[----:B------:R-:W-:Y:S01]  /*5eb0*/  R2UR UR4, R71 ;  /* 0x00000000470472ca */ /* 0x000fe200000e0000 */
[----:B------:R-:W-:Y:S01]  /*5ec0*/  UISETP.NE.U32.AND UP0, UPT, UR62, URZ, UPT ;  /* 0x000000ff3e00728c */ /* 0x000fe2000bf05070 */
[----:B------:R-:W-:Y:S02]  /*5ed0*/  ISETP.NE.U32.AND P3, PT, R50, RZ, PT ;  /* 0x000000ff3200720c */ /* 0x000fe40003f65070 */
[----:B------:R-:W-:Y:S01]  /*5ee0*/  ISETP.NE.U32.AND P1, PT, RZ, UR54, PT ;  /* 0x00000036ff007c0c */ /* 0x000fe2000bf25070 */
[----:B------:R-:W-:Y:S01]  /*5ef0*/  UISETP.NE.AND.EX UP1, UPT, UR63, URZ, UPT, UP0 ;  /* 0x000000ff3f00728c */ /* 0x000fe2000bf25300 */
[----:B------:R-:W-:Y:S01]  /*5f00*/  ISETP.NE.AND.EX P3, PT, R51, RZ, PT, P3 ;  /* 0x000000ff3300720c */ /* 0x000fe20003f65330 */
[----:B------:R-:W-:Y:S01]  /*5f10*/  UPLOP3.LUT UP0, UPT, UPT, UPT, UPT, 0x40, 0x4 ;  /* 0x000000000004789c */ /* 0x000fe20003f0e870 */
[----:B------:R-:W-:Y:S05]  /*5f20*/  ISETP.NE.AND.EX P1, PT, RZ, UR55, PT, P1 ;  /* 0x00000037ff007c0c */ /* 0x000fea000bf25310 */
[----:B------:R-:W-:Y:S06]  /*5f30*/  UISETP.NE.AND UP2, UPT, UR4, URZ, UPT ;  /* 0x000000ff0400728c */ /* 0x000fec000bf45270 */
[----:B------:R-:W-:Y:S04]  /*5f40*/  PLOP3.LUT P4, PT, PT, PT, UP2, 0x80, 0x8 ;  /* 0x000000000008781c */ /* 0x000fe80003f8f028 */
[----:B------:R-:W-:Y:S01]  /*5f50*/  P2R R80, PR, RZ, 0x10 ;  /* 0x00000010ff507803 */ /* 0x000fe20000000000 */
[----:B------:R-:W-:Y:S06]  /*5f60*/  @UP2 UPLOP3.LUT UP0, UPT, UPT, UPT, UP1, 0x80, 0x8 ;  /* 0x000000000008289c */ /* 0x000fec0003f0f010 */
[----:B------:R-:W-:Y:S01]  /*5f70*/  PLOP3.LUT P0, PT, PT, PT, UP0, 0x80, 0x8 ;  /* 0x000000000008781c */ /* 0x000fe20003f0f008 */
[----:B------:R-:W-:Y:S01]  /*5f80*/  @!UPT UIADD3 URZ, UPT, UPT, URZ, URZ, URZ ;  /* 0x000000fffffff290 */ /* 0x000fe2000fffe0ff */
[----:B------:R-:W-:Y:S11]  /*5f90*/  BRA.U !UP1, `(.L_x_92) ;  /* 0x00000001093c7547 */ /* 0x000ff6000b800000 */
[----:B------:R-:W-:Y:S01]  /*5fa0*/  UISETP.NE.U32.AND UP0, UPT, UR54, URZ, UPT ;  /* 0x000000ff3600728c */ /* 0x000fe2000bf05070 */
[----:B------:R-:W-:Y:S01]  /*5fb0*/  HFMA2 R0, -RZ, RZ, 0, 5.9604644775390625e-08 ;  /* 0x00000001ff007431 */ /* 0x000fe200000001ff */
[----:B------:R-:W1:Y:S01]  /*5fc0*/  LDCU.64 UR8, c[0x0][0x358] ;  /* 0x00006b00ff0877ac */ /* 0x000e620008000a00 */
[----:B------:R-:W-:Y:S01]  /*5fd0*/  IMAD.MOV.U32 R61, RZ, RZ, 0x1 ;  /* 0x00000001ff3d7424 */ /* 0x000fe200078e00ff */
[----:B------:R-:W-:Y:S06]  /*5fe0*/  UISETP.NE.AND.EX UP0, UPT, UR55, URZ, UPT, UP0 ;  /* 0x000000ff3700728c */ /* 0x000fec000bf05300 */
[----:B------:R-:W-:Y:S05]  /*5ff0*/  PLOP3.LUT P2, PT, PT, PT, UP0, 0x80, 0x8 ;  /* 0x000000000008781c */ /* 0x000fea0003f4f008 */
[----:B------:R-:W2:Y:S01]  /*6000*/  @UP0 LDCU.64 UR4, c[0x0][0x888] ;  /* 0x00011100ff0407ac */ /* 0x000ea20008000a00 */
[----:B------:R-:W-:Y:S07]  /*6010*/  @UP0 UIMAD UR6, UR51, UR62, URZ ;  /* 0x0000003e330602a4 */ /* 0x000fee000f8e02ff */
[----:B------:R-:W-:Y:S01]  /*6020*/  @!P2 PRMT R61, R0, 0x7610, R61 ;  /* 0x00007610003da816 */ /* 0x000fe2000000003d */
[----:B--2---:R-:W-:Y:S06]  /*6030*/  @UP0 UIMAD.WIDE UR4, UR6, 0x4, UR4 ;  /* 0x00000004060408a5 */ /* 0x004fec000f8e0204 */
[----:B------:R-:W-:Y:S01]  /*6040*/  IMAD.U32 R4, RZ, RZ, UR4 ;  /* 0x00000004ff047e24 */ /* 0x000fe2000f8e00ff */
[----:B------:R-:W-:Y:S04]  /*6050*/  MOV R5, UR5 ;  /* 0x0000000500057c02 */ /* 0x000fe80008000f00 */
[----:B------:R-:W2:Y:S01]  /*6060*/  @!UP0 LDCU UR4, c[0x0][0x880] ;  /* 0x00011000ff0487ac */ /* 0x000ea20008000800 */
[----:B-1---5:R1:W5:Y:S02]  /*6070*/  @P2 LDG.E R27, desc[UR8][R4.64] ;  /* 0x00000008041b2981 */ /* 0x022364000c1e1900 */
[----:B-12---:R-:W-:Y:S02]  /*6080*/  @!P2 IMAD.U32 R27, RZ, RZ, UR4 ;  /* 0x00000004ff1bae24 */ /* 0x006fe4000f8e00ff */
.L_x_92:
[----:B------:R-:W-:Y:S05]  /*6090*/  @!P3 BRA `(.L_x_93) ;  /* 0x000000000024b947 */ /* 0x000fea0003800000 */
[----:B------:R-:W-:Y:S01]  /*60a0*/  ISETP.NE.U32.AND P2, PT, R48, RZ, PT ;  /* 0x000000ff3000720c */ /* 0x000fe20003f45070 */
[----:B------:R-:W1:Y:S03]  /*60b0*/  LDCU.64 UR4, c[0x0][0x358] ;  /* 0x00006b00ff0477ac */ /* 0x000e660008000a00 */
[----:B------:R-:W-:Y:S11]  /*60c0*/  ISETP.NE.AND.EX P2, PT, R49, RZ, PT, P2 ;  /* 0x000000ff3100720c */ /* 0x000ff60003f45320 */
[----:B------:R-:W-:Y:S02]  /*60d0*/  @!UPT UIADD3 URZ, UPT, UPT, URZ, URZ, URZ ;  /* 0x000000fffffff290 */ /* 0x000fe4000fffe0ff */
[----:B------:R-:W2:Y:S01]  /*60e0*/  @P2 LDC.64 R4, c[0x0][0x8a8] ;  /* 0x00022a00ff042b82 */ /* 0x000ea20000000a00 */
[----:B------:R-:W-:Y:S04]  /*60f0*/  @P2 IMAD R0, R50, UR51, RZ ;  /* 0x0000003332002c24 */ /* 0x000fe8000f8e02ff */
[----:B--2---:R-:W-:Y:S05]  /*6100*/  @P2 IMAD.WIDE R4, R0, 0x4, R4 ;  /* 0x0000000400042825 */ /* 0x004fea00078e0204 */
[----:B-1---5:R1:W5:Y:S02]  /*6110*/  @P2 LDG.E R24, desc[UR4][R4.64] ;  /* 0x0000000404182981 */ /* 0x022364000c1e1900 */
[----:B-1----:R-:W2:Y:S02]  /*6120*/  @!P2 LDC R24, c[0x0][0x8a0] ;  /* 0x00022800ff18ab82 */ /* 0x002ea40000000800 */
.L_x_93:
[----:B-----5:R-:W-:Y:S01]  /*6130*/  FSETP.NEU.AND P2, PT, R27, RZ, PT ;  /* 0x000000ff1b00720b */ /* 0x020fe20003f4d000 */
[----:B------:R-:W-:Y:S01]  /*6140*/  USHF.L.U32 UR8, UR50, 0x6, URZ ;  /* 0x0000000632087899 */ /* 0x000fe200080006ff */
[----:B------:R-:W-:Y:S01]  /*6150*/  SEL R3, RZ, 0xffffffff, P1 ;  /* 0xffffffffff037807 */ /* 0x000fe20000800000 */
[----:B------:R-:W-:Y:S01]  /*6160*/  IMAD.SHL.U32 R87, R59, 0x4, RZ ;  /* 0x000000043b577824 */ /* 0x000fe200078e00ff */
[----:B------:R-:W-:Y:S01]  /*6170*/  @P4 LOP3.LUT P1, RZ, R61, 0xff, RZ, 0xc0, !PT ;  /* 0x000000ff3dff4812 */ /* 0x000fe2000782c0ff */
[----:B------:R-:W-:Y:S01]  /*6180*/  BSSY B1, `(.L_x_94) ;  /* 0x0000051000017945 */ /* 0x000fe20003800000 */
[----:B------:R-:W-:Y:S01]  /*6190*/  @P4 SEL R79, RZ, 0xffffffff, P2 ;  /* 0xffffffffff4f4807 */ /* 0x000fe20001000000 */
[----:B------:R-:W-:Y:S01]  /*61a0*/  IMAD.U32 R77, RZ, RZ, UR8 ;  /* 0x00000008ff4d7e24 */ /* 0x000fe2000f8e00ff */
[----:B------:R-:W-:Y:S01]  /*61b0*/  LOP3.LUT R58, R58, 0x1, RZ, 0x3c, !PT ;  /* 0x000000013a3a7812 */ /* 0x000fe200078e3cff */
[----:B------:R-:W-:Y:S01]  /*61c0*/  VIADD R82, R87, UR48 ;  /* 0x0000003057527c36 */ /* 0x000fe20008000000 */
[----:B------:R-:W-:Y:S01]  /*61d0*/  @P0 SEL R79, R3, R79, !P1 ;  /* 0x0000004f034f0207 */ /* 0x000fe20004800000 */
[----:B------:R-:W-:Y:S01]  /*61e0*/  IMAD.MOV.U32 R88, RZ, RZ, 0x1 ;  /* 0x00000001ff587424 */ /* 0x000fe200078e00ff */
[----:B------:R-:W-:Y:S01]  /*61f0*/  LEA R84, R22, UR48, 0x3 ;  /* 0x0000003016547c11 */ /* 0x000fe2000f8e18ff */
[----:B------:R-:W-:Y:S01]  /*6200*/  IMAD.IADD R25, R23, 0x1, R2 ;  /* 0x0000000117197824 */ /* 0x000fe200078e0202 */
[----:B------:R-:W-:Y:S01]  /*6210*/  @P4 LOP3.LUT R79, R79, 0x1, RZ, 0xc0, !PT ;  /* 0x000000014f4f4812 */ /* 0x000fe200078ec0ff */
[----:B------:R-:W-:Y:S01]  /*6220*/  IMAD.MOV.U32 R86, RZ, RZ, RZ ;  /* 0x000000ffff567224 */ /* 0x000fe200078e00ff */
[----:B------:R-:W-:Y:S02]  /*6230*/  R2UR UR4, R67 ;  /* 0x00000000430472ca */ /* 0x000fe400000e0000 */
[----:B------:R-:W-:Y:S02]  /*6240*/  CS2R R42, SRZ ;  /* 0x00000000002a7805 */ /* 0x000fe4000001ff00 */
[----:B------:R-:W-:Y:S02]  /*6250*/  ISETP.NE.U32.OR P5, PT, R79, 0x1, !P4 ;  /* 0x000000014f00780c */ /* 0x000fe400067a5470 */
[----:B------:R-:W-:Y:S02]  /*6260*/  CS2R R40, SRZ ;  /* 0x0000000000287805 */ /* 0x000fe4000001ff00 */
[----:B------:R-:W-:Y:S02]  /*6270*/  R2UR UR7, R66 ;  /* 0x00000000420772ca */ /* 0x000fe400000e0000 */
[----:B------:R-:W-:Y:S02]  /*6280*/  CS2R R38, SRZ ;  /* 0x0000000000267805 */ /* 0x000fe4000001ff00 */
[----:B------:R-:W-:Y:S02]  /*6290*/  R2UR UR10, R68 ;  /* 0x00000000440a72ca */ /* 0x000fe400000e0000 */
[----:B------:R-:W-:Y:S02]  /*62a0*/  CS2R R36, SRZ ;  /* 0x0000000000247805 */ /* 0x000fe4000001ff00 */
[----:B------:R-:W-:Y:S02]  /*62b0*/  R2UR UR6, R64 ;  /* 0x00000000400672ca */ /* 0x000fe400000e0000 */
[----:B------:R-:W-:Y:S02]  /*62c0*/  CS2R R34, SRZ ;  /* 0x0000000000227805 */ /* 0x000fe4000001ff00 */
[----:B------:R-:W-:Y:S02]  /*62d0*/  R2UR UR9, R65 ;  /* 0x00000000410972ca */ /* 0x000fe400000e0000 */
[----:B------:R-:W-:Y:S02]  /*62e0*/  CS2R R32, SRZ ;  /* 0x0000000000207805 */ /* 0x000fe4000001ff00 */
[----:B------:R-:W-:Y:S01]  /*62f0*/  R2UR UR11, R63 ;  /* 0x000000003f0b72ca */ /* 0x000fe200000e0000 */
[----:B------:R-:W-:Y:S01]  /*6300*/  UIMAD.WIDE.U32 UR4, UR8, UR4, URZ ;  /* 0x00000004080472a5 */ /* 0x000fe2000f8e00ff */
[----:B------:R-:W-:Y:S02]  /*6310*/  PLOP3.LUT P1, PT, PT, PT, UP1, 0x80, 0x8 ;  /* 0x000000000008781c */ /* 0x000fe40003f2f018 */
[----:B------:R-:W-:Y:S02]  /*6320*/  CS2R R46, SRZ ;  /* 0x00000000002e7805 */ /* 0x000fe4000001ff00 */
[----:B------:R-:W-:Y:S02]  /*6330*/  @P5 SHF.L.U32 R0, R58, 0x1f, RZ ;  /* 0x0000001f3a005819 */ /* 0x000fe400000006ff */
[----:B------:R-:W-:Y:S02]  /*6340*/  CS2R R44, SRZ ;  /* 0x00000000002c7805 */ /* 0x000fe4000001ff00 */
[----:B------:R-:W-:Y:S01]  /*6350*/  SEL R89, RZ, 0xffffffff, P2 ;  /* 0xffffffffff597807 */ /* 0x000fe20001000000 */
[----:B------:R-:W-:Y:S01]  /*6360*/  UISETP.NE.AND UP0, UPT, UR10, 0x1, UPT ;  /* 0x000000010a00788c */ /* 0x000fe2000bf05270 */
[----:B------:R1:W3:Y:S01]  /*6370*/  @P5 SYNCS.PHASECHK.TRANS64.TRYWAIT P4, [UR48+0x80], R0 ;  /* 0x00008000ff0055a7 */ /* 0x0002e20008081130 */
[----:B------:R-:W-:Y:S01]  /*6380*/  UMOV UR4, UR5 ;  /* 0x0000000500047c82 */ /* 0x000fe20008000000 */
[----:B------:R-:W-:Y:S01]  /*6390*/  VIADD R83, R82, 0x400 ;  /* 0x0000040052537836 */ /* 0x000fe20000000000 */
[----:B------:R-:W-:Y:S01]  /*63a0*/  USHF.R.U32.HI UR4, URZ, UR7, UR4 ;  /* 0x00000007ff047299 */ /* 0x000fe20008011604 */
[----:B------:R-:W-:Y:S03]  /*63b0*/  IMAD.IADD R81, R73, 0x1, R82 ;  /* 0x0000000149517824 */ /* 0x000fe600078e0252 */
[----:B------:R-:W-:Y:S02]  /*63c0*/  USEL UR4, UR8, UR4, !UP0 ;  /* 0x0000000408047287 */ /* 0x000fe4000c000000 */
[----:B------:R-:W-:Y:S02]  /*63d0*/  UISETP.NE.AND UP0, UPT, UR9, 0x1, UPT ;  /* 0x000000010900788c */ /* 0x000fe4000bf05270 */
[----:B------:R-:W-:Y:S02]  /*63e0*/  UIMAD.WIDE.U32 UR6, UR4, UR6, URZ ;  /* 0x00000006040672a5 */ /* 0x000fe4000f8e00ff */
[----:B------:R-:W-:Y:S02]  /*63f0*/  IMAD.U32 R76, RZ, RZ, UR4 ;  /* 0x00000004ff4c7e24 */ /* 0x000fe4000f8e00ff */
[----:B------:R-:W-:Y:S01]  /*6400*/  PLOP3.LUT P0, PT, PT, PT, UP0, 0x80, 0x8 ;  /* 0x000000000008781c */ /* 0x000fe20003f0f008 */
[----:B------:R-:W-:Y:S02]  /*6410*/  IMAD R5, RZ, RZ, -UR4 ;  /* 0x80000004ff057e24 */ /* 0x000fe4000f8e02ff */
[----:B------:R-:W-:Y:S01]  /*6420*/  UMOV UR5, UR7 ;  /* 0x0000000700057c82 */ /* 0x000fe20008000000 */
[----:B------:R-:W-:Y:S01]  /*6430*/  IMAD.U32 R75, RZ, RZ, UR4 ;  /* 0x00000004ff4b7e24 */ /* 0x000fe2000f8e00ff */
[----:B------:R-:W-:Y:S01]  /*6440*/  USHF.R.U32.HI UR5, URZ, UR11, UR5 ;  /* 0x0000000bff057299 */ /* 0x000fe20008011605 */
[----:B------:R-:W-:Y:S01]  /*6450*/  IMAD R77, R5, UR10, R77 ;  /* 0x0000000a054d7c24 */ /* 0x000fe2000f8e024d */
[----:B-1----:R-:W-:Y:S04]  /*6460*/  SHF.L.U32 R0, R57, 0x1f, RZ ;  /* 0x0000001f39007819 */ /* 0x002fe800000006ff */
[----:B------:R-:W-:Y:S01]  /*6470*/  SEL R76, R76, UR5, !P0 ;  /* 0x000000054c4c7c07 */ /* 0x000fe2000c000000 */
[----:B------:R1:W4:Y:S01]  /*6480*/  SYNCS.PHASECHK.TRANS64.TRYWAIT P3, [R84+URZ+0xe0], R0 ;  /* 0x0000e000540075a7 */ /* 0x00032200080611ff */
[----:B------:R-:W-:Y:S03]  /*6490*/  LOP3.LUT P0, R78, R61, 0xff, RZ, 0xc0, !PT ;  /* 0x000000ff3d4e7812 */ /* 0x000fe6000780c0ff */
[----:B------:R-:W-:Y:S01]  /*64a0*/  IMAD.MOV R4, RZ, RZ, -R76 ;  /* 0x000000ffff047224 */ /* 0x000fe200078e0a4c */
[----:B------:R-:W-:Y:S03]  /*64b0*/  @P1 SEL R89, R3, R89, !P0 ;  /* 0x0000005903591207 */ /* 0x000fe60004000000 */
[----:B------:R-:W-:Y:S01]  /*64c0*/  IMAD R75, R4, UR9, R75 ;  /* 0x00000009044b7c24 */ /* 0x000fe2000f8e024b */
[----:B------:R-:W-:Y:S02]  /*64d0*/  LOP3.LUT R89, R89, 0x1, RZ, 0xc0, !PT ;  /* 0x0000000159597812 */ /* 0x000fe400078ec0ff */
[----:B---3--:R-:W-:Y:S01]  /*64e0*/  @P5 SEL R88, RZ, 0x1, !P4 ;  /* 0x00000001ff585807 */ /* 0x008fe20006000000 */
[----:B-1----:R-:W-:Y:S06]  /*64f0*/  @!P5 BRA `(.L_x_95) ;  /* 0x000000000064d947 */ /* 0x002fec0003800000 */
[----:B------:R-:W-:Y:S01]  /*6500*/  IMAD.MOV.U32 R42, RZ, RZ, RZ ;  /* 0x000000ffff2a7224 */ /* 0x000fe200078e00ff */
[----:B------:R-:W-:Y:S01]  /*6510*/  ISETP.NE.U32.AND P0, PT, R89, 0x1, PT ;  /* 0x000000015900780c */ /* 0x000fe20003f05070 */
[----:B------:R-:W-:Y:S01]  /*6520*/  BSSY B0, `(.L_x_96) ;  /* 0x0000010000007945 */ /* 0x000fe20003800000 */
[----:B------:R-:W-:Y:S02]  /*6530*/  ISETP.NE.AND P1, PT, R88, RZ, PT ;  /* 0x000000ff5800720c */ /* 0x000fe40003f25270 */
[----:B------:R-:W-:Y:S02]  /*6540*/  CS2R R38, SRZ ;  /* 0x0000000000267805 */ /* 0x000fe4000001ff00 */
[----:B------:R-:W-:Y:S02]  /*6550*/  CS2R R36, SRZ ;  /* 0x0000000000247805 */ /* 0x000fe4000001ff00 */
[----:B------:R-:W-:Y:S02]  /*6560*/  CS2R R40, SRZ ;  /* 0x0000000000287805 */ /* 0x000fe4000001ff00 */
[----:B------:R-:W-:Y:S02]  /*6570*/  CS2R R46, SRZ ;  /* 0x00000000002e7805 */ /* 0x000fe4000001ff00 */
[----:B------:R-:W-:Y:S02]  /*6580*/  CS2R R44, SRZ ;  /* 0x00000000002c7805 */ /* 0x000fe4000001ff00 */
[----:B------:R-:W-:Y:S02]  /*6590*/  CS2R R34, SRZ ;  /* 0x0000000000227805 */ /* 0x000fe4000001ff00 */
[----:B------:R-:W-:Y:S01]  /*65a0*/  CS2R R32, SRZ ;  /* 0x0000000000207805 */ /* 0x000fe2000001ff00 */
[C---:B------:R-:W-:Y:S02]  /*65b0*/  @P0 IMAD R5, R74.reuse, 0x4, R83 ;  /* 0x000000044a050824 */ /* 0x040fe400078e0253 */
[----:B------:R-:W-:Y:S02]  /*65c0*/  @P0 IMAD R4, R74, 0x4, R82 ;  /* 0x000000044a040824 */ /* 0x000fe400078e0252 */
[----:B------:R-:W-:Y:S01]  /*65d0*/  @P0 IMAD.IADD R5, R73, 0x1, R5 ;  /* 0x0000000149050824 */ /* 0x000fe200078e0205 */
[----:B------:R-:W-:Y:S06]  /*65e0*/  @P1 BRA `(.L_x_97) ;  /* 0x00000000000c1947 */ /* 0x000fec0003800000 */
[----:B------:R-:W-:Y:S04]  /*65f0*/  SHF.L.U32 R3, R58, 0x1f, RZ ;  /* 0x0000001f3a037819 */ /* 0x000fe800000006ff */
[----:B------:R-:W1:Y:S02]  /*6600*/  SYNCS.PHASECHK.TRANS64.TRYWAIT P1, [UR48+0x80], R3 ;  /* 0x00008003ff0075a7 */ /* 0x000e640008021130 */
[----:B-1----:R-:W-:Y:S05]  /*6610*/  @!P1 BRA `(.L_x_98) ;  /* 0x0000003000a09947 */ /* 0x002fea0003800000 */
.L_x_97:
[----:B------:R-:W-:Y:S05]  /*6620*/  BSYNC B0 ;  /* 0x0000000000007941 */ /* 0x000fea0003800000 */
.L_x_96:
[----:B------:R-:W-:Y:S05]  /*6630*/  @P0 WARPSYNC.ALL ;  /* 0x0000000000000948 */ /* 0x000fea0003800000 */
[----:B------:R3:W1:Y:S01]  /*6640*/  @P0 LDSM.16.M88.4 R36, [R4+0x400] ;  /* 0x000400000424083b */ /* 0x0006620000000200 */
[----:B------:R-:W-:Y:S03]  /*6650*/  HFMA2 R86, -RZ, RZ, 0, 5.9604644775390625e-08 ;  /* 0x00000001ff567431 */ /* 0x000fe600000001ff */
[----:B------:R3:W1:Y:S04]  /*6660*/  @P0 LDSM.16.M88.4 R40, [R5] ;  /* 0x000000000528083b */ /* 0x0006680000000200 */
[----:B------:R3:W1:Y:S04]  /*6670*/  @P0 LDSM.16.M88.4 R44, [R87+UR48+0x400] ;  /* 0x00040030572c083b */ /* 0x0006680008000200 */
[----:B------:R3:W1:Y:S02]  /*6680*/  @P0 LDSM.16.M88.4 R32, [R81+0x400] ;  /* 0x000400005120083b */ /* 0x0006640000000200 */
.L_x_95:
[----:B------:R-:W-:Y:S05]  /*6690*/  BSYNC B1 ;  /* 0x0000000000017941 */ /* 0x000fea0003800000 */
.L_x_94:
[----:B-1----:R-:W-:Y:S04]  /*66a0*/  SHF.R.U32.HI R2, RZ, 0x15, R25 ;  /* 0x00000015ff027819 */ /* 0x002fe80000011619 */
[----:B------:R-:W-:Y:S01]  /*66b0*/  LOP3.LUT P0, RZ, R2, 0x3, R62, 0x48, !PT ;  /* 0x0000000302ff7812 */ /* 0x000fe2000780483e */
[----:B------:R-:W-:Y:S01]  /*66c0*/  @!UPT UIADD3 URZ, UPT, UPT, URZ, URZ, URZ ;  /* 0x000000fffffff290 */ /* 0x000fe2000fffe0ff */
[----:B----4-:R-:W-:Y:S11]  /*66d0*/  @P3 BRA `(.L_x_99) ;  /* 0x0000000000083947 */ /* 0x010ff60003800000 */
[----:B------:R-:W1:Y:S02]  /*66e0*/  SYNCS.PHASECHK.TRANS64.TRYWAIT P1, [R84+URZ+0xe0], R0 ;  /* 0x0000e000540075a7 */ /* 0x000e6400080211ff */
[----:B-1----:R-:W-:Y:S05]  /*66f0*/  @!P1 BRA `(.L_x_100) ;  /* 0x0000003000809947 */ /* 0x002fea0003800000 */
.L_x_99:
[----:B------:R-:W-:Y:S05]  /*6700*/  @!P0 BRA `(.L_x_101) ;  /* 0x0000000000408947 */ /* 0x000fea0003800000 */
[----:B------:R-:W3:Y:S01]  /*6710*/  LDCU.64 UR8, c[0x4][0x70] ;  /* 0x01000e00ff0877ac */ /* 0x000ee20008000a00 */
[----:B------:R-:W-:Y:S01]  /*6720*/  MOV R3, 0x0 ;  /* 0x0000000000037802 */ /* 0x000fe20000000f00 */
[----:B------:R-:W-:Y:S02]  /*6730*/  HFMA2 R12, -RZ, RZ, 0, 5.9604644775390625e-08 ;  /* 0x00000001ff0c7431 */ /* 0x000fe400000001ff */
[----:B------:R-:W-:Y:S02]  /*6740*/  IMAD.MOV.U32 R8, RZ, RZ, 0x192 ;  /* 0x00000192ff087424 */ /* 0x000fe400078e00ff */
[----:B------:R-:W-:Y:S01]  /*6750*/  IMAD.MOV.U32 R13, RZ, RZ, RZ ;  /* 0x000000ffff0d7224 */ /* 0x000fe200078e00ff */
[----:B------:R-:W4:Y:S01]  /*6760*/  LDCU.64 UR6, c[0x4][0x78] ;  /* 0x01000f00ff0677ac */ /* 0x000f220008000a00 */
[----:B------:R-:W1:Y:S01]  /*6770*/  LDC.64 R2, c[0x4][R3] ;  /* 0x0100000003027b82 */ /* 0x000e620000000a00 */
[----:B------:R-:W5:Y:S01]  /*6780*/  LDCU.64 UR4, c[0x4][0x10] ;  /* 0x01000200ff0477ac */ /* 0x000f620008000a00 */
[----:B---3--:R-:W-:Y:S01]  /*6790*/  MOV R5, UR9 ;  /* 0x0000000900057c02 */ /* 0x008fe20008000f00 */
[----:B------:R-:W-:Y:S01]  /*67a0*/  IMAD.U32 R4, RZ, RZ, UR8 ;  /* 0x00000008ff047e24 */ /* 0x000fe2000f8e00ff */
[----:B----4-:R-:W-:Y:S01]  /*67b0*/  MOV R7, UR7 ;  /* 0x0000000700077c02 */ /* 0x010fe20008000f00 */
[----:B------:R-:W-:Y:S01]  /*67c0*/  IMAD.U32 R6, RZ, RZ, UR6 ;  /* 0x00000006ff067e24 */ /* 0x000fe2000f8e00ff */
[----:B-----5:R-:W-:Y:S01]  /*67d0*/  MOV R11, UR5 ;  /* 0x00000005000b7c02 */ /* 0x020fe20008000f00 */
[----:B------:R-:W-:Y:S02]  /*67e0*/  IMAD.U32 R10, RZ, RZ, UR4 ;  /* 0x00000004ff0a7e24 */ /* 0x000fe4000f8e00ff */
[----:B------:R-:W-:Y:S07]  /*67f0*/  LEPC R20, `(.L_x_101) ;  /* 0x000000001014794e */ /* 0x000fee0000000000 */
[----:B-12---:R-:W-:Y:S05]  /*6800*/  CALL.ABS.NOINC R2 ;  /* 0x0000000002007343 */ /* 0x006fea0003c00000 */
.L_x_101:
[----:B------:R-:W-:Y:S01]  /*6810*/  LOP3.LUT R3, R44, 0xffffe000, RZ, 0xc0, !PT ;  /* 0xffffe0002c037812 */ /* 0x000fe200078ec0ff */
[----:B------:R-:W-:Y:S05]  /*6820*/  WARPSYNC.ALL ;  /* 0x0000000000007948 */ /* 0x000fea0003800000 */
[----:B------:R-:W-:Y:S01]  /*6830*/  R2UR UR4, R25 ;  /* 0x00000000190472ca */ /* 0x000fe200000e0000 */
[----:B------:R-:W-:Y:S01]  /*6840*/  IMAD.SHL.U32 R91, R74, 0x4, RZ ;  /* 0x000000044a5b7824 */ /* 0x000fe200078e00ff */
[----:B------:R-:W-:Y:S01]  /*6850*/  LOP3.LUT R20, R32, 0xffffe000, RZ, 0xc0, !PT ;  /* 0xffffe00020147812 */ /* 0x000fe200078ec0ff */
[----:B------:R-:W-:Y:S01]  /*6860*/  BSSY.RECONVERGENT B0, `(.L_x_102) ;  /* 0x000005d000007945 */ /* 0x000fe20003800200 */
[----:B------:R-:W-:Y:S01]  /*6870*/  LOP3.LUT R21, R33, 0xffffe000, RZ, 0xc0, !PT ;  /* 0xffffe00021157812 */ /* 0x000fe200078ec0ff */
[----:B------:R-:W-:Y:S01]  /*6880*/  IMAD.IADD R83, R83, 0x1, R91 ;  /* 0x0000000153537824 */ /* 0x000fe200078e025b */
[----:B------:R-:W-:Y:S02]  /*6890*/  LOP3.LUT R26, R34, 0xffffe000, RZ, 0xc0, !PT ;  /* 0xffffe000221a7812 */ /* 0x000fe400078ec0ff */
[----:B------:R-:W-:Y:S01]  /*68a0*/  ISETP.NE.AND P1, PT, R60, RZ, PT ;  /* 0x000000ff3c00720c */ /* 0x000fe20003f25270 */
[----:B------:R-:W-:Y:S01]  /*68b0*/  IMAD.IADD R85, R73, 0x1, R83 ;  /* 0x0000000149557824 */ /* 0x000fe200078e0253 */
[----:B------:R-:W-:Y:S03]  /*68c0*/  ISETP.NE.AND P6, PT, R80, RZ, PT ;  /* 0x000000ff5000720c */ /* 0x000fe60003fc5270 */
[----:B---3--:R-:W1:Y:S01]  /*68d0*/  LDTM.16dp128bit.x8 R4, tmem[UR4] ;  /* 0x00000004000479ee */ /* 0x008e620008180000 */
[----:B------:R-:W-:Y:S01]  /*68e0*/  ISETP.NE.U32.OR P0, PT, R79, 0x1, !P6 ;  /* 0x000000014f00780c */ /* 0x000fe20007705470 */
[C---:B-12---:R-:W-:Y:S01]  /*68f0*/  FMUL R0, R24.reuse, R4 ;  /* 0x0000000418007220 */ /* 0x046fe20000400000 */
[----:B------:R-:W-:Y:S01]  /*6900*/  LOP3.LUT R4, R45, 0xffffe000, RZ, 0xc0, !PT ;  /* 0xffffe0002d047812 */ /* 0x000fe200078ec0ff */
[C---:B------:R-:W-:Y:S01]  /*6910*/  FMUL R2, R24.reuse, R5 ;  /* 0x0000000518027220 */ /* 0x040fe20000400000 */
[----:B------:R-:W-:Y:S01]  /*6920*/  FMUL R5, R24, R12 ;  /* 0x0000000c18057220 */ /* 0x000fe20000400000 */
[C---:B------:R-:W-:Y:S01]  /*6930*/  FFMA R28, R27.reuse, R3, R0 ;  /* 0x000000031b1c7223 */ /* 0x040fe20000000000 */
[----:B------:R-:W-:Y:S01]  /*6940*/  LOP3.LUT R3, R46, 0xffffe000, RZ, 0xc0, !PT ;  /* 0xffffe0002e037812 */ /* 0x000fe200078ec0ff */
[----:B------:R-:W-:Y:S01]  /*6950*/  FFMA R29, R27, R4, R2 ;  /* 0x000000041b1d7223 */ /* 0x000fe20000000002 */
[----:B------:R-:W-:Y:S01]  /*6960*/  LOP3.LUT R4, R47, 0xffffe000, RZ, 0xc0, !PT ;  /* 0xffffe0002f047812 */ /* 0x000fe200078ec0ff */
[C---:B------:R-:W-:Y:S01]  /*6970*/  FMUL R0, R24.reuse, R6 ;  /* 0x0000000618007220 */ /* 0x040fe20000400000 */
[----:B------:R-:W-:Y:S01]  /*6980*/  F2FP.TF32.F32.PACK_B R28, R28 ;  /* 0x0000001cff1c723e */ /* 0x000fe200024050ff */
[C---:B------:R-:W-:Y:S01]  /*6990*/  FMUL R2, R24.reuse, R7 ;  /* 0x0000000718027220 */ /* 0x040fe20000400000 */
[----:B------:R-:W-:Y:S01]  /*69a0*/  F2FP.TF32.F32.PACK_B R29, R29 ;  /* 0x0000001dff1d723e */ /* 0x000fe200024050ff */
[C---:B------:R-:W-:Y:S01]  /*69b0*/  FFMA R30, R27.reuse, R3, R0 ;  /* 0x000000031b1e7223 */ /* 0x040fe20000000000 */
[C---:B------:R-:W-:Y:S01]  /*69c0*/  FMUL R0, R24.reuse, R8 ;  /* 0x0000000818007220 */ /* 0x040fe20000400000 */
[C---:B------:R-:W-:Y:S01]  /*69d0*/  FFMA R31, R27.reuse, R4, R2 ;  /* 0x000000041b1f7223 */ /* 0x040fe20000000002 */
[C---:B------:R-:W-:Y:S01]  /*69e0*/  FMUL R2, R24.reuse, R9 ;  /* 0x0000000918027220 */ /* 0x040fe20000400000 */
[C---:B------:R-:W-:Y:S01]  /*69f0*/  FMUL R3, R24.reuse, R10 ;  /* 0x0000000a18037220 */ /* 0x040fe20000400000 */
[----:B------:R-:W-:Y:S01]  /*6a00*/  F2FP.TF32.F32.PACK_B R30, R30 ;  /* 0x0000001eff1e723e */ /* 0x000fe200024050ff */
[C---:B------:R-:W-:Y:S01]  /*6a10*/  FMUL R9, R24.reuse, R16 ;  /* 0x0000001018097220 */ /* 0x040fe20000400000 */
[----:B------:R-:W-:Y:S01]  /*6a20*/  F2FP.TF32.F32.PACK_B R31, R31 ;  /* 0x0000001fff1f723e */ /* 0x000fe200024050ff */
[----:B------:R-:W-:Y:S01]  /*6a30*/  FFMA R16, R27, R20, R0 ;  /* 0x000000141b107223 */ /* 0x000fe20000000000 */
[----:B------:R-:W-:Y:S01]  /*6a40*/  LOP3.LUT R0, R35, 0xffffe000, RZ, 0xc0, !PT ;  /* 0xffffe00023007812 */ /* 0x000fe200078ec0ff */
[C---:B------:R-:W-:Y:S01]  /*6a50*/  FMUL R4, R24.reuse, R11 ;  /* 0x0000000b18047220 */ /* 0x040fe20000400000 */
[----:B------:R-:W-:Y:S01]  /*6a60*/  FMUL R10, R24, R17 ;  /* 0x00000011180a7220 */ /* 0x000fe20000400000 */
[C---:B------:R-:W-:Y:S01]  /*6a70*/  FFMA R17, R27.reuse, R21, R2 ;  /* 0x000000151b117223 */ /* 0x040fe20000000002 */
[----:B------:R-:W-:Y:S01]  /*6a80*/  LOP3.LUT R2, R36, 0xffffe000, RZ, 0xc0, !PT ;  /* 0xffffe00024027812 */ /* 0x000fe200078ec0ff */
[C---:B------:R-:W-:Y:S01]  /*6a90*/  FMUL R11, R24.reuse, R18 ;  /* 0x00000012180b7220 */ /* 0x040fe20000400000 */
[----:B------:R-:W-:Y:S01]  /*6aa0*/  F2FP.TF32.F32.PACK_B R16, R16 ;  /* 0x00000010ff10723e */ /* 0x000fe200024050ff */
[----:B------:R-:W-:Y:S01]  /*6ab0*/  FFMA R18, R27, R26, R3 ;  /* 0x0000001a1b127223 */ /* 0x000fe20000000003 */
[----:B------:R-:W-:Y:S01]  /*6ac0*/  LOP3.LUT R3, R37, 0xffffe000, RZ, 0xc0, !PT ;  /* 0xffffe00025037812 */ /* 0x000fe200078ec0ff */
[----:B------:R-:W-:Y:S01]  /*6ad0*/  FMUL R6, R24, R13 ;  /* 0x0000000d18067220 */ /* 0x000fe20000400000 */
[----:B------:R-:W-:Y:S01]  /*6ae0*/  LOP3.LUT R13, R38, 0xffffe000, RZ, 0xc0, !PT ;  /* 0xffffe000260d7812 */ /* 0x000fe200078ec0ff */
[C---:B------:R-:W-:Y:S01]  /*6af0*/  FMUL R7, R24.reuse, R14 ;  /* 0x0000000e18077220 */ /* 0x040fe20000400000 */
[----:B------:R-:W-:Y:S01]  /*6b00*/  LOP3.LUT R14, R39, 0xffffe000, RZ, 0xc0, !PT ;  /* 0xffffe000270e7812 */ /* 0x000fe200078ec0ff */
[----:B------:R-:W-:Y:S01]  /*6b10*/  FMUL R12, R24, R19 ;  /* 0x00000013180c7220 */ /* 0x000fe20000400000 */
[----:B------:R-:W-:Y:S01]  /*6b20*/  F2FP.TF32.F32.PACK_B R17, R17 ;  /* 0x00000011ff11723e */ /* 0x000fe200024050ff */
[----:B------:R1:W-:Y:S01]  /*6b30*/  STSM.16.M88.4 [R82+0x400], R28 ;  /* 0x0004001c52007844 */ /* 0x0003e20000000200 */
[----:B------:R-:W-:Y:S01]  /*6b40*/  F2FP.TF32.F32.PACK_B R18, R18 ;  /* 0x00000012ff12723e */ /* 0x000fe200024050ff */
[C---:B------:R-:W-:Y:S01]  /*6b50*/  FFMA R19, R27.reuse, R0, R4 ;  /* 0x000000001b137223 */ /* 0x040fe20000000004 */
[----:B------:R-:W-:Y:S01]  /*6b60*/  LOP3.LUT R0, R40, 0xffffe000, RZ, 0xc0, !PT ;  /* 0xffffe00028007812 */ /* 0x000fe200078ec0ff */
[C---:B------:R-:W-:Y:S01]  /*6b70*/  FFMA R4, R27.reuse, R2, R5 ;  /* 0x000000021b047223 */ /* 0x040fe20000000005 */
[----:B------:R-:W-:Y:S01]  /*6b80*/  FMUL R8, R24, R15 ;  /* 0x0000000f18087220 */ /* 0x000fe20000400000 */
[----:B------:R-:W-:Y:S01]  /*6b90*/  FFMA R5, R27, R3, R6 ;  /* 0x000000031b057223 */ /* 0x000fe20000000006 */
[----:B------:R-:W-:Y:S01]  /*6ba0*/  LOP3.LUT R2, R41, 0xffffe000, RZ, 0xc0, !PT ;  /* 0xffffe00029027812 */ /* 0x000fe200078ec0ff */
[C---:B------:R-:W-:Y:S01]  /*6bb0*/  FFMA R6, R27.reuse, R13, R7 ;  /* 0x0000000d1b067223 */ /* 0x040fe20000000007 */
[----:B------:R-:W-:Y:S01]  /*6bc0*/  LOP3.LUT R3, R42, 0xffffe000, RZ, 0xc0, !PT ;  /* 0xffffe0002a037812 */ /* 0x000fe200078ec0ff */
[----:B------:R-:W-:Y:S01]  /*6bd0*/  FFMA R7, R27, R14, R8 ;  /* 0x0000000e1b077223 */ /* 0x000fe20000000008 */
[----:B------:R-:W-:Y:S01]  /*6be0*/  LOP3.LUT R13, R43, 0xffffe000, RZ, 0xc0, !PT ;  /* 0xffffe0002b0d7812 */ /* 0x000fe200078ec0ff */
[C---:B------:R-:W-:Y:S01]  /*6bf0*/  FFMA R8, R27.reuse, R0, R9 ;  /* 0x000000001b087223 */ /* 0x040fe20000000009 */
[----:B------:R-:W-:Y:S01]  /*6c00*/  F2FP.TF32.F32.PACK_B R19, R19 ;  /* 0x00000013ff13723e */ /* 0x000fe200024050ff */
[C---:B------:R-:W-:Y:S01]  /*6c10*/  FFMA R9, R27.reuse, R2, R10 ;  /* 0x000000021b097223 */ /* 0x040fe2000000000a */
[C---:B------:R-:W-:Y:S01]  /*6c20*/  FFMA R10, R27.reuse, R3, R11 ;  /* 0x000000031b0a7223 */ /* 0x040fe2000000000b */
[----:B------:R-:W-:Y:S01]  /*6c30*/  FFMA R11, R27, R13, R12 ;  /* 0x0000000d1b0b7223 */ /* 0x000fe2000000000c */
[----:B------:R-:W-:Y:S01]  /*6c40*/  F2FP.TF32.F32.PACK_B R4, R4 ;  /* 0x00000004ff04723e */ /* 0x000fe200024050ff */
[----:B------:R1:W-:Y:S01]  /*6c50*/  STSM.16.M88.4 [R81+0x400], R16 ;  /* 0x0004001051007844 */ /* 0x0003e20000000200 */
[----:B------:R-:W-:Y:S02]  /*6c60*/  F2FP.TF32.F32.PACK_B R5, R5 ;  /* 0x00000005ff05723e */ /* 0x000fe400024050ff */
[----:B------:R-:W-:Y:S02]  /*6c70*/  F2FP.TF32.F32.PACK_B R6, R6 ;  /* 0x00000006ff06723e */ /* 0x000fe400024050ff */
[----:B------:R-:W-:Y:S02]  /*6c80*/  F2FP.TF32.F32.PACK_B R7, R7 ;  /* 0x00000007ff07723e */ /* 0x000fe400024050ff */
[----:B------:R-:W-:Y:S02]  /*6c90*/  F2FP.TF32.F32.PACK_B R8, R8 ;  /* 0x00000008ff08723e */ /* 0x000fe400024050ff */
[----:B------:R-:W-:Y:S01]  /*6ca0*/  F2FP.TF32.F32.PACK_B R9, R9 ;  /* 0x00000009ff09723e */ /* 0x000fe200024050ff */
[----:B------:R1:W-:Y:S01]  /*6cb0*/  STSM.16.M88.4 [R83], R4 ;  /* 0x0000000453007844 */ /* 0x0003e20000000200 */
[----:B------:R-:W-:Y:S02]  /*6cc0*/  F2FP.TF32.F32.PACK_B R10, R10 ;  /* 0x0000000aff0a723e */ /* 0x000fe400024050ff */
[----:B------:R-:W-:Y:S05]  /*6cd0*/  F2FP.TF32.F32.PACK_B R11, R11 ;  /* 0x0000000bff0b723e */ /* 0x000fea00024050ff */
[----:B------:R1:W-:Y:S01]  /*6ce0*/  STSM.16.M88.4 [R85], R8 ;  /* 0x0000000855007844 */ /* 0x0003e20000000200 */
[----:B------:R-:W-:Y:S01]  /*6cf0*/  @!PT LDS RZ, [RZ] ;  /* 0x00000000fffff984 */ /* 0x000fe20000000800 */
[----:B------:R-:W-:Y:S01]  /*6d00*/  @!PT LDS RZ, [RZ] ;  /* 0x00000000fffff984 */ /* 0x000fe20000000800 */
[----:B------:R-:W-:Y:S01]  /*6d10*/  @!PT LDS RZ, [RZ] ;  /* 0x00000000fffff984 */ /* 0x000fe20000000800 */
[----:B------:R-:W-:Y:S01]  /*6d20*/  @!PT LDS RZ, [RZ] ;  /* 0x00000000fffff984 */ /* 0x000fe20000000800 */
[----:B------:R2:W-:Y:S07]  /*6d30*/  MEMBAR.ALL.CTA ;  /* 0x0000000000007992 */ /* 0x0005ee0000008000 */
[----:B--2---:R-:W2:Y:S02]  /*6d40*/  FENCE.VIEW.ASYNC.S ;  /* 0x00000000000073c6 */ /* 0x004ea40000000000 */
[----:B--2---:R-:W-:Y:S06]  /*6d50*/  BAR.SYNC.DEFER_BLOCKING 0x1, 0x80 ;  /* 0x0042000000007b1d */ /* 0x004fec0000010000 */
[----:B------:R-:W-:Y:S05]  /*6d60*/  @P1 BRA `(.L_x_103) ;  /* 0x0000000000301947 */ /* 0x000fea0003800000 */
[----:B------:R-:W2:Y:S01]  /*6d70*/  LDCU.64 UR6, c[0x0][0x348] ;  /* 0x00006900ff0677ac */ /* 0x000ea20008000a00 */
[----:B------:R-:W-:Y:S02]  /*6d80*/  R2UR UR42, R77 ;  /* 0x000000004d2a72ca */ /* 0x000fe400000e0000 */
[----:B------:R-:W-:Y:S01]  /*6d90*/  R2UR UR43, R75 ;  /* 0x000000004b2b72ca */ /* 0x000fe200000e0000 */
[----:B------:R-:W-:Y:S01]  /*6da0*/  UIADD3 UR4, UPT, UPT, UR48, 0x400, URZ ;  /* 0x0000040030047890 */ /* 0x000fe2000fffe0ff */
[----:B------:R-:W-:Y:S05]  /*6db0*/  R2UR UR44, R76 ;  /* 0x000000004c2c72ca */ /* 0x000fea00000e0000 */
[----:B------:R-:W-:Y:S05]  /*6dc0*/  IMAD.U32 R72, RZ, RZ, UR4 ;  /* 0x00000004ff487e24 */ /* 0x000fea000f8e00ff */
[----:B------:R-:W-:Y:S01]  /*6dd0*/  R2UR UR40, R72 ;  /* 0x00000000482872ca */ /* 0x000fe200000e0000 */
[----:B--2---:R-:W-:Y:S04]  /*6de0*/  UIADD3 UR4, UP0, UPT, UR6, 0x680, URZ ;  /* 0x0000068006047890 */ /* 0x004fe8000ff1e0ff */
[----:B------:R-:W-:Y:S09]  /*6df0*/  UIADD3.X UR5, UPT, UPT, URZ, UR7, URZ, UP0, !UPT ;  /* 0x00000007ff057290 */ /* 0x000ff200087fe4ff */
[----:B------:R2:W-:Y:S01]  /*6e00*/  UTMASTG.4D.IM2COL [UR40], [UR4] ;  /* 0x00000028040073b5 */ /* 0x0005e20008058000 */
[----:B------:R0:W-:Y:S01]  /*6e10*/  UTMACMDFLUSH ;  /* 0x00000000000079b7 */ /* 0x0001e20000000000 */
[----:B--2---:R-:W-:Y:S04]  /*6e20*/  DEPBAR.LE SB0, 0x1 ;  /* 0x000080400000791a */ /* 0x004fe80000000000 */
.L_x_103:
[----:B------:R-:W-:Y:S05]  /*6e30*/  BSYNC.RECONVERGENT B0 ;  /* 0x0000000000007941 */ /* 0x000fea0003800200 */
.L_x_102:
[----:B------:R-:W-:Y:S01]  /*6e40*/  BAR.SYNC.DEFER_BLOCKING 0x1, 0x80 ;  /* 0x0042000000007b1d */ /* 0x000fe20000010000 */
[----:B------:R-:W-:Y:S01]  /*6e50*/  LEA R2, R86, UR48, 0x3 ;  /* 0x0000003056027c11 */ /* 0x000fe2000f8e18ff */
[----:B------:R-:W-:Y:S01]  /*6e60*/  UISETP.NE.AND UP0, UPT, UR52, URZ, UPT ;  /* 0x000000ff3400728c */ /* 0x000fe2000bf05270 */
[----:B-1----:R-:W-:Y:S08]  /*6e70*/  @P0 SHF.L.U32 R4, R58, 0x1f, RZ ;  /* 0x0000001f3a040819 */ /* 0x002ff000000006ff */
[----:B------:R-:W-:Y:S05]  /*6e80*/  BRA.U !UP0, `(.L_x_104) ;  /* 0x0000000108287547 */ /* 0x000fea000b800000 */
[----:B------:R-:W1:Y:S01]  /*6e90*/  S2R R0, SR_CgaCtaId ;  /* 0x0000000000007919 */ /* 0x000e620000008800 */
[----:B------:R-:W-:Y:S01]  /*6ea0*/  ISETP.NE.U32.OR P1, PT, R79, 0x1, !P6 ;  /* 0x000000014f00780c */ /* 0x000fe20007725470 */
[----:B------:R-:W-:Y:S01]  /*6eb0*/  IMAD.U32 R3, RZ, RZ, UR49 ;  /* 0x00000031ff037e24 */ /* 0x000fe2000f8e00ff */
[----:B------:R-:W-:Y:S04]  /*6ec0*/  UIADD3 UR4, UPT, UPT, UR49, 0x1, URZ ;  /* 0x0000000131047890 */ /* 0x000fe8000fffe0ff */
[----:B------:R-:W-:Y:S04]  /*6ed0*/  UISETP.NE.AND UP0, UPT, UR4, 0x4, UPT ;  /* 0x000000040400788c */ /* 0x000fe8000bf05270 */
[----:B------:R-:W-:Y:S03]  /*6ee0*/  USEL UR49, UR4, URZ, UP0 ;  /* 0x000000ff04317287 */ /* 0x000fe60008000000 */
[----:B------:R-:W-:Y:S05]  /*6ef0*/  @P1 LEA R3, R3, UR48, 0x3 ;  /* 0x0000003003031c11 */ /* 0x000fea000f8e18ff */
[----:B------:R-:W-:Y:S05]  /*6f00*/  @P1 VIADD R3, R3, 0xa0 ;  /* 0x000000a003031836 */ /* 0x000fea0000000000 */
[----:B-1----:R-:W-:Y:S04]  /*6f10*/  @P1 PRMT R0, R0, 0x654, R3 ;  /* 0x0000065400001816 */ /* 0x002fe80000000003 */
[----:B------:R1:W-:Y:S03]  /*6f20*/  @P1 SYNCS.ARRIVE.TRANS64.RED.A1T0 RZ, [R0+URZ], RZ ;  /* 0x000000ff00ff19a7 */ /* 0x0003e600081004ff */
.L_x_104:
[----:B------:R-:W2:Y:S01]  /*6f30*/  @P0 SYNCS.PHASECHK.TRANS64.TRYWAIT P1, [R2+URZ+0x80], R4 ;  /* 0x00008004020005a7 */ /* 0x000ea200080211ff */
[----:B------:R-:W-:Y:S01]  /*6f40*/  BSSY B1, `(.L_x_105) ;  /* 0x0000016000017945 */ /* 0x000fe20003800000 */
[----:B--2---:R-:W-:Y:S03]  /*6f50*/  @P0 SEL R88, RZ, 0x1, !P1 ;  /* 0x00000001ff580807 */ /* 0x004fe60004800000 */
[----:B------:R-:W-:Y:S05]  /*6f60*/  @!P0 BRA `(.L_x_106) ;  /* 0x00000000004c8947 */ /* 0x000fea0003800000 */
[----:B------:R-:W-:Y:S01]  /*6f70*/  ISETP.NE.U32.AND P0, PT, R89, 0x1, PT ;  /* 0x000000015900780c */ /* 0x000fe20003f05070 */
[----:B------:R-:W-:Y:S01]  /*6f80*/  BSSY B0, `(.L_x_107) ;  /* 0x0000009000007945 */ /* 0x000fe20003800000 */
[----:B------:R-:W-:Y:S11]  /*6f90*/  ISETP.NE.AND P1, PT, R88, RZ, PT ;  /* 0x000000ff5800720c */ /* 0x000ff60003f25270 */
[----:B------:R-:W-:Y:S05]  /*6fa0*/  @P0 IMAD R5, R86, 0x2000, R87 ;  /* 0x0000200056050824 */ /* 0x000fea00078e0257 */
[----:B------:R-:W-:Y:S05]  /*6fb0*/  @P0 IADD3 R4, PT, PT, R5, UR48, RZ ;  /* 0x0000003005040c10 */ /* 0x000fea000fffe0ff */
[----:B------:R-:W-:Y:S01]  /*6fc0*/  @P0 IMAD.IADD R3, R91, 0x1, R4 ;  /* 0x000000015b030824 */ /* 0x000fe200078e0204 */
[----:B------:R-:W-:Y:S06]  /*6fd0*/  @P1 BRA `(.L_x_108) ;  /* 0x00000000000c1947 */ /* 0x000fec0003800000 */
[----:B-1----:R-:W-:Y:S04]  /*6fe0*/  SHF.L.U32 R0, R58, 0x1f, RZ ;  /* 0x0000001f3a007819 */ /* 0x002fe800000006ff */
[----:B------:R-:W1:Y:S02]  /*6ff0*/  SYNCS.PHASECHK.TRANS64.TRYWAIT P1, [R2+URZ+0x80], R0 ;  /* 0x00008000020075a7 */ /* 0x000e6400080211ff */
[----:B-1----:R-:W-:Y:S05]  /*7000*/  @!P1 BRA `(.L_x_109) ;  /* 0x0000002800509947 */ /* 0x002fea0003800000 */
.L_x_108:
[----:B------:R-:W-:Y:S05]  /*7010*/  BSYNC B0 ;  /* 0x0000000000007941 */ /* 0x000fea0003800000 */
.L_x_107:
[C---:B------:R-:W-:Y:S01]  /*7020*/  @P0 IADD3 R4, PT, PT, R73.reuse, R4, RZ ;  /* 0x0000000449040210 */ /* 0x040fe20007ffe0ff */
[----:B------:R-:W-:Y:S05]  /*7030*/  @P0 WARPSYNC.ALL ;  /* 0x0000000000000948 */ /* 0x000fea0003800000 */
[----:B------:R2:W3:Y:S01]  /*7040*/  @P0 LDSM.16.M88.4 R44, [R5+UR48+0x400] ;  /* 0x00040030052c083b */ /* 0x0004e20008000200 */
[----:B-1----:R-:W-:Y:S02]  /*7050*/  @P0 IADD3 R0, PT, PT, R73, R3, RZ ;  /* 0x0000000349000210 */ /* 0x002fe40007ffe0ff */
[----:B------:R-:W-:Y:S01]  /*7060*/  IADD3 R86, PT, PT, R86, 0x1, RZ ;  /* 0x0000000156567810 */ /* 0x000fe20007ffe0ff */
[----:B------:R2:W4:Y:S04]  /*7070*/  @P0 LDSM.16.M88.4 R32, [R4+0x400] ;  /* 0x000400000420083b */ /* 0x0005280000000200 */
[----:B------:R2:W1:Y:S04]  /*7080*/  @P0 LDSM.16.M88.4 R36, [R3+0x400] ;  /* 0x000400000324083b */ /* 0x0004680000000200 */
[----:B------:R2:W1:Y:S02]  /*7090*/  @P0 LDSM.16.M88.4 R40, [R0+0x400] ;  /* 0x000400000028083b */ /* 0x0004640000000200 */
.L_x_106:
[----:B------:R-:W-:Y:S05]  /*70a0*/  BSYNC B1 ;  /* 0x0000000000017941 */ /* 0x000fea0003800000 */
.L_x_105:
[----:B-12---:R-:W-:Y:S05]  /*70b0*/  VIADD R0, R25, 0x20 ;  /* 0x0000002019007836 */ /* 0x006fea0000000000 */
[----:B------:R-:W-:Y:S04]  /*70c0*/  SHF.R.U32.HI R0, RZ, 0x15, R0 ;  /* 0x00000015ff007819 */ /* 0x000fe80000011600 */
[----:B------:R-:W-:Y:S11]  /*70d0*/  LOP3.LUT P0, RZ, R0, 0x3, R62, 0x48, !PT ;  /* 0x0000000300ff7812 */ /* 0x000ff6000780483e */
[----:B------:R-:W-:Y:S02]  /*70e0*/  @!UPT UIADD3 URZ, UPT, UPT, URZ, URZ, URZ ;  /* 0x000000fffffff290 */ /* 0x000fe4000fffe0ff */
[----:B------:R-:W-:Y:S05]  /*70f0*/  @!P0 BRA `(.L_x_110) ;  /* 0x0000000000408947 */ /* 0x000fea0003800000 */
[----:B------:R-:W1:Y:S01]  /*7100*/  LDCU.64 UR8, c[0x4][0x70] ;  /* 0x01000e00ff0877ac */ /* 0x000e620008000a00 */
[----:B------:R-:W-:Y:S01]  /*7110*/  MOV R3, 0x0 ;  /* 0x0000000000037802 */ /* 0x000fe20000000f00 */
[----:B------:R-:W-:Y:S02]  /*7120*/  HFMA2 R12, -RZ, RZ, 0, 5.9604644775390625e-08 ;  /* 0x00000001ff0c7431 */ /* 0x000fe400000001ff */
[----:B------:R-:W-:Y:S02]  /*7130*/  IMAD.MOV.U32 R8, RZ, RZ, 0x192 ;  /* 0x00000192ff087424 */ /* 0x000fe400078e00ff */
[----:B------:R-:W-:Y:S01]  /*7140*/  IMAD.MOV.U32 R13, RZ, RZ, RZ ;  /* 0x000000ffff0d7224 */ /* 0x000fe200078e00ff */
[----:B------:R-:W2:Y:S01]  /*7150*/  LDCU.64 UR6, c[0x4][0x78] ;  /* 0x01000f00ff0677ac */ /* 0x000ea20008000a00 */
[----:B------:R-:W3:Y:S01]  /*7160*/  LDC.64 R2, c[0x4][R3] ;  /* 0x0100000003027b82 */ /* 0x000ee20000000a00 */
[----:B------:R-:W5:Y:S01]  /*7170*/  LDCU.64 UR4, c[0x4][0x10] ;  /* 0x01000200ff0477ac */ /* 0x000f620008000a00 */
[----:B-1----:R-:W-:Y:S01]  /*7180*/  MOV R5, UR9 ;  /* 0x0000000900057c02 */ /* 0x002fe20008000f00 */
[----:B------:R-:W-:Y:S01]  /*7190*/  IMAD.U32 R4, RZ, RZ, UR8 ;  /* 0x00000008ff047e24 */ /* 0x000fe2000f8e00ff */
[----:B--2---:R-:W-:Y:S01]  /*71a0*/  MOV R7, UR7 ;  /* 0x0000000700077c02 */ /* 0x004fe20008000f00 */
[----:B------:R-:W-:Y:S01]  /*71b0*/  IMAD.U32 R6, RZ, RZ, UR6 ;  /* 0x00000006ff067e24 */ /* 0x000fe2000f8e00ff */
[----:B-----5:R-:W-:Y:S01]  /*71c0*/  MOV R11, UR5 ;  /* 0x00000005000b7c02 */ /* 0x020fe20008000f00 */
[----:B------:R-:W-:Y:S02]  /*71d0*/  IMAD.U32 R10, RZ, RZ, UR4 ;  /* 0x00000004ff0a7e24 */ /* 0x000fe4000f8e00ff */
[----:B------:R-:W-:Y:S07]  /*71e0*/  LEPC R20, `(.L_x_110) ;  /* 0x000000001014794e */ /* 0x000fee0000000000 */
[----:B---34-:R-:W-:Y:S05]  /*71f0*/  CALL.ABS.NOINC R2 ;  /* 0x0000000002007343 */ /* 0x018fea0003c00000 */
.L_x_110:
[----:B---3--:R-:W-:Y:S01]  /*7200*/  LOP3.LUT R3, R44, 0xffffe000, RZ, 0xc0, !PT ;  /* 0xffffe0002c037812 */ /* 0x008fe200078ec0ff */
[----:B------:R-:W-:Y:S05]  /*7210*/  WARPSYNC.ALL ;  /* 0x0000000000007948 */ /* 0x000fea0003800000 */
[----:B------:R-:W-:Y:S01]  /*7220*/  R2UR UR4, R25 ;  /* 0x00000000190472ca */ /* 0x000fe200000e0000 */
[----:B------:R-:W1:Y:S01]  /*7230*/  S2R R90, SR_CgaCtaId ;  /* 0x00000000005a7919 */ /* 0x000e620000008800 */
[----:B----4-:R-:W-:Y:S01]  /*7240*/  LOP3.LUT R20, R32, 0xffffe000, RZ, 0xc0, !PT ;  /* 0xffffe00020147812 */ /* 0x010fe200078ec0ff */
[----:B------:R-:W-:Y:S01]  /*7250*/  BSSY.RECONVERGENT B0, `(.L_x_111) ;  /* 0x0000060000007945 */ /* 0x000fe20003800200 */
[----:B------:R-:W-:Y:S02]  /*7260*/  ISETP.NE.AND P6, PT, R80, RZ, PT ;  /* 0x000000ff5000720c */ /* 0x000fe40003fc5270 */
[----:B------:R-:W-:Y:S02]  /*7270*/  ISETP.NE.AND P1, PT, R60, RZ, PT ;  /* 0x000000ff3c00720c */ /* 0x000fe40003f25270 */
[----:B------:R-:W-:Y:S05]  /*7280*/  ISETP.NE.U32.OR P0, PT, R79, 0x1, !P6 ;  /* 0x000000014f00780c */ /* 0x000fea0007705470 */
[----:B------:R-:W2:Y:S02]  /*7290*/  LDTM.16dp128bit.x8 R4, tmem[UR4+0x20] ;  /* 0x00002004000479ee */ /* 0x000ea40008180000 */
[C---:B--2---:R-:W-:Y:S01]  /*72a0*/  FMUL R0, R24.reuse, R4 ;  /* 0x0000000418007220 */ /* 0x044fe20000400000 */
        /* <DEDUP_REMOVED lines=17> */
[----:B------:R-:W-:Y:S01]  /*73c0*/  FFMA R16, R27, R20, R0 ;  /* 0x000000141b107223 */ /* 0x000fe20000000000 */
[----:B------:R-:W-:Y:S01]  /*73d0*/  LOP3.LUT R0, R33, 0xffffe000, RZ, 0xc0, !PT ;  /* 0xffffe00021007812 */ /* 0x000fe200078ec0ff */
[----:B------:R-:W-:Y:S01]  /*73e0*/  FMUL R6, R24, R13 ;  /* 0x0000000d18067220 */ /* 0x000fe20000400000 */
[----:B------:R-:W-:Y:S01]  /*73f0*/  LOP3.LUT R13, R34, 0xffffe000, RZ, 0xc0, !PT ;  /* 0xffffe000220d7812 */ /* 0x000fe200078ec0ff */
[C---:B------:R-:W-:Y:S01]  /*7400*/  FMUL R3, R24.reuse, R10 ;  /* 0x0000000a18037220 */ /* 0x040fe20000400000 */
[----:B------:R-:W-:Y:S01]  /*7410*/  F2FP.TF32.F32.PACK_B R31, R31 ;  /* 0x0000001fff1f723e */ /* 0x000fe200024050ff */
[C---:B------:R-:W-:Y:S01]  /*7420*/  FMUL R7, R24.reuse, R14 ;  /* 0x0000000e18077220 */ /* 0x040fe20000400000 */
[----:B------:R-:W-:Y:S01]  /*7430*/  LOP3.LUT R14, R35, 0xffffe000, RZ, 0xc0, !PT ;  /* 0xffffe000230e7812 */ /* 0x000fe200078ec0ff */
[----:B------:R-:W-:Y:S01]  /*7440*/  FMUL R8, R24, R15 ;  /* 0x0000000f18087220 */ /* 0x000fe20000400000 */
[----:B------:R-:W-:Y:S01]  /*7450*/  LOP3.LUT R15, R36, 0xffffe000, RZ, 0xc0, !PT ;  /* 0xffffe000240f7812 */ /* 0x000fe200078ec0ff */
[C---:B------:R-:W-:Y:S01]  /*7460*/  FMUL R10, R24.reuse, R17 ;  /* 0x00000011180a7220 */ /* 0x040fe20000400000 */
[----:B------:R-:W-:Y:S01]  /*7470*/  F2FP.TF32.F32.PACK_B R16, R16 ;  /* 0x00000010ff10723e */ /* 0x000fe200024050ff */
[----:B------:R-:W-:Y:S01]  /*7480*/  FFMA R17, R27, R0, R2 ;  /* 0x000000001b117223 */ /* 0x000fe20000000002 */
[----:B------:R-:W-:Y:S01]  /*7490*/  LOP3.LUT R0, R37, 0xffffe000, RZ, 0xc0, !PT ;  /* 0xffffe00025007812 */ /* 0x000fe200078ec0ff */
[----:B------:R-:W-:Y:S01]  /*74a0*/  FMUL R4, R24, R11 ;  /* 0x0000000b18047220 */ /* 0x000fe20000400000 */
[----:B------:R-:W-:Y:S01]  /*74b0*/  LOP3.LUT R2, R38, 0xffffe000, RZ, 0xc0, !PT ;  /* 0xffffe00026027812 */ /* 0x000fe200078ec0ff */
[----:B------:R-:W-:Y:S01]  /*74c0*/  FMUL R11, R24, R18 ;  /* 0x00000012180b7220 */ /* 0x000fe20000400000 */
[----:B------:R-:W-:Y:S01]  /*74d0*/  F2FP.TF32.F32.PACK_B R17, R17 ;  /* 0x00000011ff11723e */ /* 0x000fe200024050ff */
[----:B------:R-:W-:Y:S01]  /*74e0*/  FFMA R18, R27, R13, R3 ;  /* 0x0000000d1b127223 */ /* 0x000fe20000000003 */
[----:B------:R-:W-:Y:S01]  /*74f0*/  LOP3.LUT R3, R42, 0xffffe000, RZ, 0xc0, !PT ;  /* 0xffffe0002a037812 */ /* 0x000fe200078ec0ff */
[----:B------:R-:W-:Y:S01]  /*7500*/  FMUL R12, R24, R19 ;  /* 0x00000013180c7220 */ /* 0x000fe20000400000 */
[----:B------:R-:W-:Y:S01]  /*7510*/  LOP3.LUT R13, R43, 0xffffe000, RZ, 0xc0, !PT ;  /* 0xffffe0002b0d7812 */ /* 0x000fe200078ec0ff */
[C---:B------:R-:W-:Y:S01]  /*7520*/  FFMA R19, R27.reuse, R14, R4 ;  /* 0x0000000e1b137223 */ /* 0x040fe20000000004 */
[----:B------:R-:W-:Y:S01]  /*7530*/  F2FP.TF32.F32.PACK_B R18, R18 ;  /* 0x00000012ff12723e */ /* 0x000fe200024050ff */
[C---:B------:R-:W-:Y:S01]  /*7540*/  FFMA R4, R27.reuse, R15, R5 ;  /* 0x0000000f1b047223 */ /* 0x040fe20000000005 */
[----:B------:R-:W-:Y:S01]  /*7550*/  FFMA R5, R27, R0, R6 ;  /* 0x000000001b057223 */ /* 0x000fe20000000006 */
[----:B------:R-:W-:Y:S01]  /*7560*/  LOP3.LUT R0, R39, 0xffffe000, RZ, 0xc0, !PT ;  /* 0xffffe00027007812 */ /* 0x000fe200078ec0ff */
[C---:B------:R-:W-:Y:S01]  /*7570*/  FFMA R6, R27.reuse, R2, R7 ;  /* 0x000000021b067223 */ /* 0x040fe20000000007 */
[----:B------:R-:W-:Y:S01]  /*7580*/  LOP3.LUT R2, R40, 0xffffe000, RZ, 0xc0, !PT ;  /* 0xffffe00028027812 */ /* 0x000fe200078ec0ff */
[----:B------:R2:W-:Y:S01]  /*7590*/  STSM.16.M88.4 [R82+0x2400], R28 ;  /* 0x0024001c52007844 */ /* 0x0005e20000000200 */
[----:B------:R-:W-:Y:S01]  /*75a0*/  F2FP.TF32.F32.PACK_B R19, R19 ;  /* 0x00000013ff13723e */ /* 0x000fe200024050ff */
[----:B------:R-:W-:Y:S01]  /*75b0*/  FFMA R7, R27, R0, R8 ;  /* 0x000000001b077223 */ /* 0x000fe20000000008 */
[----:B------:R-:W-:Y:S01]  /*75c0*/  LOP3.LUT R0, R41, 0xffffe000, RZ, 0xc0, !PT ;  /* 0xffffe00029007812 */ /* 0x000fe200078ec0ff */
[C---:B------:R-:W-:Y:S01]  /*75d0*/  FFMA R8, R27.reuse, R2, R9 ;  /* 0x000000021b087223 */ /* 0x040fe20000000009 */
[----:B------:R-:W-:Y:S03]  /*75e0*/  F2FP.TF32.F32.PACK_B R4, R4 ;  /* 0x00000004ff04723e */ /* 0x000fe600024050ff */
[----:B------:R2:W-:Y:S01]  /*75f0*/  STSM.16.M88.4 [R81+0x2400], R16 ;  /* 0x0024001051007844 */ /* 0x0005e20000000200 */
[----:B------:R-:W-:Y:S01]  /*7600*/  F2FP.TF32.F32.PACK_B R5, R5 ;  /* 0x00000005ff05723e */ /* 0x000fe200024050ff */
[C---:B------:R-:W-:Y:S01]  /*7610*/  FFMA R9, R27.reuse, R0, R10 ;  /* 0x000000001b097223 */ /* 0x040fe2000000000a */
[C---:B------:R-:W-:Y:S01]  /*7620*/  FFMA R10, R27.reuse, R3, R11 ;  /* 0x000000031b0a7223 */ /* 0x040fe2000000000b */
[----:B------:R-:W-:Y:S01]  /*7630*/  FFMA R11, R27, R13, R12 ;  /* 0x0000000d1b0b7223 */ /* 0x000fe2000000000c */
[----:B------:R-:W-:Y:S01]  /*7640*/  F2FP.TF32.F32.PACK_B R6, R6 ;  /* 0x00000006ff06723e */ /* 0x000fe200024050ff */
[----:B------:R-:W-:Y:S01]  /*7650*/  IMAD.U32 R2, RZ, RZ, UR49 ;  /* 0x00000031ff027e24 */ /* 0x000fe2000f8e00ff */
[----:B------:R-:W-:Y:S02]  /*7660*/  F2FP.TF32.F32.PACK_B R7, R7 ;  /* 0x00000007ff07723e */ /* 0x000fe400024050ff */
[----:B------:R-:W-:Y:S02]  /*7670*/  F2FP.TF32.F32.PACK_B R8, R8 ;  /* 0x00000008ff08723e */ /* 0x000fe400024050ff */
[----:B------:R-:W-:Y:S01]  /*7680*/  F2FP.TF32.F32.PACK_B R9, R9 ;  /* 0x00000009ff09723e */ /* 0x000fe200024050ff */
[----:B------:R2:W-:Y:S01]  /*7690*/  STSM.16.M88.4 [R83+0x2000], R4 ;  /* 0x0020000453007844 */ /* 0x0005e20000000200 */
[----:B------:R-:W-:Y:S02]  /*76a0*/  F2FP.TF32.F32.PACK_B R10, R10 ;  /* 0x0000000aff0a723e */ /* 0x000fe400024050ff */
[----:B------:R-:W-:Y:S02]  /*76b0*/  F2FP.TF32.F32.PACK_B R11, R11 ;  /* 0x0000000bff0b723e */ /* 0x000fe400024050ff */
[----:B------:R-:W-:Y:S02]  /*76c0*/  @P0 LEA R2, R2, UR48, 0x3 ;  /* 0x0000003002020c11 */ /* 0x000fe4000f8e18ff */
[----:B------:R-:W-:Y:S01]  /*76d0*/  LEA R0, R86, UR48, 0x3 ;  /* 0x0000003056007c11 */ /* 0x000fe2000f8e18ff */
[----:B------:R2:W-:Y:S01]  /*76e0*/  STSM.16.M88.4 [R85+0x2000], R8 ;  /* 0x0020000855007844 */ /* 0x0005e20000000200 */
[----:B------:R-:W-:Y:S01]  /*76f0*/  @P0 SHF.L.U32 R3, R58, 0x1f, RZ ;  /* 0x0000001f3a030819 */ /* 0x000fe200000006ff */
[----:B------:R-:W-:Y:S01]  /*7700*/  @P0 VIADD R2, R2, 0xa0 ;  /* 0x000000a002020836 */ /* 0x000fe20000000000 */
[----:B------:R-:W-:Y:S01]  /*7710*/  @!PT LDS RZ, [RZ] ;  /* 0x00000000fffff984 */ /* 0x000fe20000000800 */
[----:B------:R-:W-:Y:S01]  /*7720*/  @!PT LDS RZ, [RZ] ;  /* 0x00000000fffff984 */ /* 0x000fe20000000800 */
[----:B------:R-:W-:Y:S01]  /*7730*/  @!PT LDS RZ, [RZ] ;  /* 0x00000000fffff984 */ /* 0x000fe20000000800 */
[----:B------:R-:W-:Y:S01]  /*7740*/  @!PT LDS RZ, [RZ] ;  /* 0x00000000fffff984 */ /* 0x000fe20000000800 */
[----:B------:R3:W-:Y:S06]  /*7750*/  MEMBAR.ALL.CTA ;  /* 0x0000000000007992 */ /* 0x0007ec0000008000 */
[----:B---3--:R-:W3:Y:S01]  /*7760*/  FENCE.VIEW.ASYNC.S ;  /* 0x00000000000073c6 */ /* 0x008ee20000000000 */
[----:B-1----:R-:W-:Y:S01]  /*7770*/  @P0 PRMT R2, R90, 0x654, R2 ;  /* 0x000006545a020816 */ /* 0x002fe20000000002 */
[----:B---3--:R-:W-:Y:S06]  /*7780*/  BAR.SYNC.DEFER_BLOCKING 0x1, 0x80 ;  /* 0x0042000000007b1d */ /* 0x008fec0000010000 */
[----:B------:R-:W-:Y:S05]  /*7790*/  @P1 BRA `(.L_x_112) ;  /* 0x00000000002c1947 */ /* 0x000fea0003800000 */
[----:B------:R-:W1:Y:S01]  /*77a0*/  LDCU.64 UR6, c[0x0][0x348] ;  /* 0x00006900ff0677ac */ /* 0x000e620008000a00 */
[----:B------:R-:W-:Y:S02]  /*77b0*/  R2UR UR10, R77 ;  /* 0x000000004d0a72ca */ /* 0x000fe400000e0000 */
[----:B------:R-:W-:Y:S01]  /*77c0*/  R2UR UR11, R75 ;  /* 0x000000004b0b72ca */ /* 0x000fe200000e0000 */
[----:B------:R-:W-:Y:S01]  /*77d0*/  UIADD3 UR9, UPT, UPT, UR41, 0x20, URZ ;  /* 0x0000002029097890 */ /* 0x000fe2000fffe0ff */
[----:B------:R-:W-:Y:S01]  /*77e0*/  R2UR UR12, R76 ;  /* 0x000000004c0c72ca */ /* 0x000fe200000e0000 */
[----:B------:R-:W-:Y:S02]  /*77f0*/  UIADD3 UR8, UPT, UPT, UR48, 0x2400, URZ ;  /* 0x0000240030087890 */ /* 0x000fe4000fffe0ff */
[----:B-1----:R-:W-:Y:S04]  /*7800*/  UIADD3 UR4, UP0, UPT, UR6, 0x680, URZ ;  /* 0x0000068006047890 */ /* 0x002fe8000ff1e0ff */
[----:B------:R-:W-:Y:S09]  /*7810*/  UIADD3.X UR5, UPT, UPT, URZ, UR7, URZ, UP0, !UPT ;  /* 0x00000007ff057290 */ /* 0x000ff200087fe4ff */
[----:B------:R1:W-:Y:S01]  /*7820*/  UTMASTG.4D.IM2COL [UR8], [UR4] ;  /* 0x00000008040073b5 */ /* 0x0003e20008058000 */
[----:B------:R0:W-:Y:S01]  /*7830*/  UTMACMDFLUSH ;  /* 0x00000000000079b7 */ /* 0x0001e20000000000 */
[----:B-1----:R-:W-:Y:S04]  /*7840*/  DEPBAR.LE SB0, 0x1 ;  /* 0x000080400000791a */ /* 0x002fe80000000000 */
.L_x_112:
[----:B------:R-:W-:Y:S05]  /*7850*/  BSYNC.RECONVERGENT B0 ;  /* 0x0000000000007941 */ /* 0x000fea0003800200 */
.L_x_111:
[----:B------:R-:W-:Y:S01]  /*7860*/  BAR.SYNC.DEFER_BLOCKING 0x1, 0x80 ;  /* 0x0042000000007b1d */ /* 0x000fe20000010000 */
[----:B------:R-:W-:Y:S04]  /*7870*/  UIADD3 UR4, UPT, UPT, UR49, 0x1, URZ ;  /* 0x0000000131047890 */ /* 0x000fe8000fffe0ff */
[----:B------:R-:W-:Y:S04]  /*7880*/  UISETP.NE.AND UP0, UPT, UR4, 0x4, UPT ;  /* 0x000000040400788c */ /* 0x000fe8000bf05270 */
[----:B------:R-:W-:Y:S01]  /*7890*/  USEL UR40, UR4, URZ, UP0 ;  /* 0x000000ff04287287 */ /* 0x000fe20008000000 */
[----:B------:R1:W-:Y:S01]  /*78a0*/  @P0 SYNCS.ARRIVE.TRANS64.RED.A1T0 RZ, [R2+URZ], RZ ;  /* 0x000000ff02ff09a7 */ /* 0x0003e200081004ff */
[----:B------:R-:W-:Y:S01]  /*78b0*/  BSSY B1, `(.L_x_113) ;  /* 0x0000017000017945 */ /* 0x000fe20003800000 */
[----:B------:R-:W3:Y:S02]  /*78c0*/  @P0 SYNCS.PHASECHK.TRANS64.TRYWAIT P1, [R0+URZ+0x80], R3 ;  /* 0x00008003000005a7 */ /* 0x000ee400080211ff */
[----:B---3--:R-:W-:Y:S01]  /*78d0*/  @P0 SEL R88, RZ, 0x1, !P1 ;  /* 0x00000001ff580807 */ /* 0x008fe20004800000 */
[----:B-1----:R-:W-:Y:S06]  /*78e0*/  @!P0 BRA `(.L_x_114) ;  /* 0x00000000004c8947 */ /* 0x002fec0003800000 */
[----:B------:R-:W-:Y:S01]  /*78f0*/  ISETP.NE.U32.AND P0, PT, R89, 0x1, PT ;  /* 0x000000015900780c */ /* 0x000fe20003f05070 */
[----:B------:R-:W-:Y:S01]  /*7900*/  BSSY B0, `(.L_x_115) ;  /* 0x0000009000007945 */ /* 0x000fe20003800000 */
[----:B------:R-:W-:Y:S11]  /*7910*/  ISETP.NE.AND P1, PT, R88, RZ, PT ;  /* 0x000000ff5800720c */ /* 0x000ff60003f25270 */
[----:B--2---:R-:W-:Y:S05]  /*7920*/  @P0 IMAD R4, R86, 0x2000, R87 ;  /* 0x0000200056040824 */ /* 0x004fea00078e0257 */
[----:B------:R-:W-:Y:S05]  /*7930*/  @P0 IADD3 R3, PT, PT, R4, UR48, RZ ;  /* 0x0000003004030c10 */ /* 0x000fea000fffe0ff */
[----:B------:R-:W-:Y:S01]  /*7940*/  @P0 IMAD.IADD R2, R91, 0x1, R3 ;  /* 0x000000015b020824 */ /* 0x000fe200078e0203 */
[----:B------:R-:W-:Y:S06]  /*7950*/  @P1 BRA `(.L_x_116) ;  /* 0x00000000000c1947 */ /* 0x000fec0003800000 */
[----:B------:R-:W-:Y:S04]  /*7960*/  SHF.L.U32 R5, R58, 0x1f, RZ ;  /* 0x0000001f3a057819 */ /* 0x000fe800000006ff */
[----:B------:R-:W1:Y:S02]  /*7970*/  SYNCS.PHASECHK.TRANS64.TRYWAIT P1, [R0+URZ+0x80], R5 ;  /* 0x00008005000075a7 */ /* 0x000e6400080211ff */
[----:B-1----:R-:W-:Y:S05]  /*7980*/  @!P1 BRA `(.L_x_117) ;  /* 0x0000002000049947 */ /* 0x002fea0003800000 */
.L_x_116:
[----:B------:R-:W-:Y:S05]  /*7990*/  BSYNC B0 ;  /* 0x0000000000007941 */ /* 0x000fea0003800000 */
.L_x_115:
[C---:B------:R-:W-:Y:S01]  /*79a0*/  @P0 IADD3 R3, PT, PT, R73.reuse, R3, RZ ;  /* 0x0000000349030210 */ /* 0x040fe20007ffe0ff */
[----:B------:R-:W-:Y:S05]  /*79b0*/  @P0 WARPSYNC.ALL ;  /* 0x0000000000000948 */ /* 0x000fea0003800000 */
[----:B------:R3:W4:Y:S01]  /*79c0*/  @P0 LDSM.16.M88.4 R44, [R4+UR48+0x400] ;  /* 0x00040030042c083b */ /* 0x0007220008000200 */
[----:B-1----:R-:W-:Y:S02]  /*79d0*/  @P0 IADD3 R0, PT, PT, R73, R2, RZ ;  /* 0x0000000249000210 */ /* 0x002fe40007ffe0ff */
[----:B------:R-:W-:Y:S01]  /*79e0*/  IADD3 R86, PT, PT, R86, 0x1, RZ ;  /* 0x0000000156567810 */ /* 0x000fe20007ffe0ff */
[----:B------:R3:W1:Y:S04]  /*79f0*/  @P0 LDSM.16.M88.4 R32, [R3+0x400] ;  /* 0x000400000320083b */ /* 0x0006680000000200 */
[----:B------:R3:W2:Y:S04]  /*7a00*/  @P0 LDSM.16.M88.4 R36, [R2+0x400] ;  /* 0x000400000224083b */ /* 0x0006a80000000200 */
[----:B------:R3:W1:Y:S02]  /*7a10*/  @P0 LDSM.16.M88.4 R40, [R0+0x400] ;  /* 0x000400000028083b */ /* 0x0006640000000200 */
.L_x_114:
[----:B------:R-:W-:Y:S05]  /*7a20*/  BSYNC B1 ;  /* 0x0000000000017941 */ /* 0x000fea0003800000 */
.L_x_113:
[----:B---3--:R-:W-:Y:S05]  /*7a30*/  VIADD R0, R25, 0x40 ;  /* 0x0000004019007836 */ /* 0x008fea0000000000 */
[----:B------:R-:W-:Y:S04]  /*7a40*/  SHF.R.U32.HI R0, RZ, 0x15, R0 ;  /* 0x00000015ff007819 */ /* 0x000fe80000011600 */
[----:B------:R-:W-:Y:S11]  /*7a50*/  LOP3.LUT P0, RZ, R0, 0x3, R62, 0x48, !PT ;  /* 0x0000000300ff7812 */ /* 0x000ff6000780483e */
[----:B------:R-:W-:Y:S02]  /*7a60*/  @!UPT UIADD3 URZ, UPT, UPT, URZ, URZ, URZ ;  /* 0x000000fffffff290 */ /* 0x000fe4000fffe0ff */
[----:B------:R-:W-:Y:S05]  /*7a70*/  @!P0 BRA `(.L_x_118) ;  /* 0x0000000000408947 */ /* 0x000fea0003800000 */
[----:B------:R-:W3:Y:S01]  /*7a80*/  LDCU.64 UR8, c[0x4][0x70] ;  /* 0x01000e00ff0877ac */ /* 0x000ee20008000a00 */
[----:B------:R-:W-:Y:S01]  /*7a90*/  MOV R3, 0x0 ;  /* 0x0000000000037802 */ /* 0x000fe20000000f00 */
[----:B------:R-:W-:Y:S02]  /*7aa0*/  HFMA2 R12, -RZ, RZ, 0, 5.9604644775390625e-08 ;  /* 0x00000001ff0c7431 */ /* 0x000fe400000001ff */
[----:B--2---:R-:W-:Y:S02]  /*7ab0*/  IMAD.MOV.U32 R8, RZ, RZ, 0x192 ;  /* 0x00000192ff087424 */ /* 0x004fe400078e00ff */
[----:B------:R-:W-:Y:S01]  /*7ac0*/  IMAD.MOV.U32 R13, RZ, RZ, RZ ;  /* 0x000000ffff0d7224 */ /* 0x000fe200078e00ff */
[----:B------:R-:W2:Y:S01]  /*7ad0*/  LDCU.64 UR6, c[0x4][0x78] ;  /* 0x01000f00ff0677ac */ /* 0x000ea20008000a00 */
[----:B------:R-:W1:Y:S01]  /*7ae0*/  LDC.64 R2, c[0x4][R3] ;  /* 0x0100000003027b82 */ /* 0x000e620000000a00 */
[----:B------:R-:W5:Y:S01]  /*7af0*/  LDCU.64 UR4, c[0x4][0x10] ;  /* 0x01000200ff0477ac */ /* 0x000f620008000a00 */
[----:B---3--:R-:W-:Y:S01]  /*7b00*/  MOV R5, UR9 ;  /* 0x0000000900057c02 */ /* 0x008fe20008000f00 */
[----:B------:R-:W-:Y:S01]  /*7b10*/  IMAD.U32 R4, RZ, RZ, UR8 ;  /* 0x00000008ff047e24 */ /* 0x000fe2000f8e00ff */
[----:B--2---:R-:W-:Y:S01]  /*7b20*/  MOV R7, UR7 ;  /* 0x0000000700077c02 */ /* 0x004fe20008000f00 */
[----:B------:R-:W-:Y:S01]  /*7b30*/  IMAD.U32 R6, RZ, RZ, UR6 ;  /* 0x00000006ff067e24 */ /* 0x000fe2000f8e00ff */
[----:B-----5:R-:W-:Y:S01]  /*7b40*/  MOV R11, UR5 ;  /* 0x00000005000b7c02 */ /* 0x020fe20008000f00 */
[----:B------:R-:W-:Y:S02]  /*7b50*/  IMAD.U32 R10, RZ, RZ, UR4 ;  /* 0x00000004ff0a7e24 */ /* 0x000fe4000f8e00ff */
[----:B------:R-:W-:Y:S07]  /*7b60*/  LEPC R20, `(.L_x_118) ;  /* 0x000000001014794e */ /* 0x000fee0000000000 */
[----:B-1--4-:R-:W-:Y:S05]  /*7b70*/  CALL.ABS.NOINC R2 ;  /* 0x0000000002007343 */ /* 0x012fea0003c00000 */
.L_x_118:
[----:B----4-:R-:W-:Y:S01]  /*7b80*/  LOP3.LUT R20, R44, 0xffffe000, RZ, 0xc0, !PT ;  /* 0xffffe0002c147812 */ /* 0x010fe200078ec0ff */
[----:B------:R-:W-:Y:S05]  /*7b90*/  WARPSYNC.ALL ;  /* 0x0000000000007948 */ /* 0x000fea0003800000 */
[----:B------:R-:W-:Y:S01]  /*7ba0*/  R2UR UR4, R25 ;  /* 0x00000000190472ca */ /* 0x000fe200000e0000 */
[----:B------:R-:W-:Y:S01]  /*7bb0*/  BSSY.RECONVERGENT B0, `(.L_x_119) ;  /* 0x0000061000007945 */ /* 0x000fe20003800200 */
[----:B------:R-:W-:Y:S02]  /*7bc0*/  LOP3.LUT R21, R45, 0xffffe000, RZ, 0xc0, !PT ;  /* 0xffffe0002d157812 */ /* 0x000fe400078ec0ff */
[----:B------:R-:W-:Y:S02]  /*7bd0*/  LOP3.LUT R26, R46, 0xffffe000, RZ, 0xc0, !PT ;  /* 0xffffe0002e1a7812 */ /* 0x000fe400078ec0ff */
[----:B--2---:R-:W-:Y:S02]  /*7be0*/  LOP3.LUT R31, R47, 0xffffe000, RZ, 0xc0, !PT ;  /* 0xffffe0002f1f7812 */ /* 0x004fe400078ec0ff */
[----:B------:R-:W-:Y:S02]  /*7bf0*/  ISETP.NE.AND P6, PT, R80, RZ, PT ;  /* 0x000000ff5000720c */ /* 0x000fe40003fc5270 */
[----:B------:R-:W-:Y:S02]  /*7c00*/  ISETP.NE.AND P1, PT, R60, RZ, PT ;  /* 0x000000ff3c00720c */ /* 0x000fe40003f25270 */
[----:B------:R-:W-:Y:S01]  /*7c10*/  ISETP.NE.U32.OR P0, PT, R79, 0x1, !P6 ;  /* 0x000000014f00780c */ /* 0x000fe20007705470 */
[----:B------:R-:W2:Y:S02]  /*7c20*/  LDTM.16dp128bit.x8 R4, tmem[UR4+0x40] ;  /* 0x00004004000479ee */ /* 0x000ea40008180000 */
[C---:B--2---:R-:W-:Y:S01]  /*7c30*/  FMUL R0, R24.reuse, R4 ;  /* 0x0000000418007220 */ /* 0x044fe20000400000 */
[C---:B------:R-:W-:Y:S01]  /*7c40*/  FMUL R2, R24.reuse, R5 ;  /* 0x0000000518027220 */ /* 0x040fe20000400000 */
[C---:B------:R-:W-:Y:S01]  /*7c50*/  FMUL R3, R24.reuse, R6 ;  /* 0x0000000618037220 */ /* 0x040fe20000400000 */
[----:B------:R-:W-:Y:S01]  /*7c60*/  FMUL R7, R24, R7 ;  /* 0x0000000718077220 */ /* 0x000fe20000400000 */
[C---:B------:R-:W-:Y:S01]  /*7c70*/  FFMA R28, R27.reuse, R20, R0 ;  /* 0x000000141b1c7223 */ /* 0x040fe20000000000 */
[----:B-1----:R-:W-:Y:S01]  /*7c80*/  LOP3.LUT R0, R32, 0xffffe000, RZ, 0xc0, !PT ;  /* 0xffffe00020007812 */ /* 0x002fe200078ec0ff */
[----:B------:R-:W-:Y:S01]  /*7c90*/  FFMA R29, R27, R21, R2 ;  /* 0x000000151b1d7223 */ /* 0x000fe20000000002 */
[----:B------:R-:W-:Y:S01]  /*7ca0*/  LOP3.LUT R2, R33, 0xffffe000, RZ, 0xc0, !PT ;  /* 0xffffe00021027812 */ /* 0x000fe200078ec0ff */
[C---:B------:R-:W-:Y:S01]  /*7cb0*/  FFMA R30, R27.reuse, R26, R3 ;  /* 0x0000001a1b1e7223 */ /* 0x040fe20000000003 */
[----:B------:R-:W-:Y:S01]  /*7cc0*/  LOP3.LUT R3, R34, 0xffffe000, RZ, 0xc0, !PT ;  /* 0xffffe00022037812 */ /* 0x000fe200078ec0ff */
[C---:B------:R-:W-:Y:S01]  /*7cd0*/  FMUL R4, R24.reuse, R8 ;  /* 0x0000000818047220 */ /* 0x040fe20000400000 */
[----:B------:R-:W-:Y:S01]  /*7ce0*/  F2FP.TF32.F32.PACK_B R28, R28 ;  /* 0x0000001cff1c723e */ /* 0x000fe200024050ff */
[----:B------:R-:W-:Y:S01]  /*7cf0*/  FFMA R31, R27, R31, R7 ;  /* 0x0000001f1b1f7223 */ /* 0x000fe20000000007 */
[----:B------:R-:W-:Y:S01]  /*7d00*/  LOP3.LUT R7, R35, 0xffffe000, RZ, 0xc0, !PT ;  /* 0xffffe00023077812 */ /* 0x000fe200078ec0ff */
[C---:B------:R-:W-:Y:S01]  /*7d10*/  FMUL R5, R24.reuse, R9 ;  /* 0x0000000918057220 */ /* 0x040fe20000400000 */
[----:B------:R-:W-:Y:S01]  /*7d20*/  F2FP.TF32.F32.PACK_B R29, R29 ;  /* 0x0000001dff1d723e */ /* 0x000fe200024050ff */
[C---:B------:R-:W-:Y:S01]  /*7d30*/  FMUL R6, R24.reuse, R10 ;  /* 0x0000000a18067220 */ /* 0x040fe20000400000 */
[----:B------:R-:W-:Y:S01]  /*7d40*/  F2FP.TF32.F32.PACK_B R30, R30 ;  /* 0x0000001eff1e723e */ /* 0x000fe200024050ff */
[----:B------:R-:W-:Y:S01]  /*7d50*/  FMUL R11, R24, R11 ;  /* 0x0000000b180b7220 */ /* 0x000fe20000400000 */
[----:B------:R-:W-:Y:S01]  /*7d60*/  F2FP.TF32.F32.PACK_B R31, R31 ;  /* 0x0000001fff1f723e */ /* 0x000fe200024050ff */
[C---:B------:R-:W-:Y:S01]  /*7d70*/  FFMA R4, R27.reuse, R0, R4 ;  /* 0x000000001b047223 */ /* 0x040fe20000000004 */
[----:B------:R-:W-:Y:S01]  /*7d80*/  LOP3.LUT R0, R36, 0xffffe000, RZ, 0xc0, !PT ;  /* 0xffffe00024007812 */ /* 0x000fe200078ec0ff */
        /* <DEDUP_REMOVED lines=18> */
[----:B------:R1:W-:Y:S01]  /*7eb0*/  STSM.16.M88.4 [R82+0x4400], R28 ;  /* 0x0044001c52007844 */ /* 0x0003e20000000200 */
[----:B------:R-:W-:Y:S01]  /*7ec0*/  F2FP.TF32.F32.PACK_B R8, R8 ;  /* 0x00000008ff08723e */ /* 0x000fe200024050ff */
[C---:B------:R-:W-:Y:S01]  /*7ed0*/  FFMA R10, R27.reuse, R3, R10 ;  /* 0x000000031b0a7223 */ /* 0x040fe2000000000a */
[----:B------:R-:W-:Y:S05]  /*7ee0*/  LOP3.LUT R3, R42, 0xffffe000, RZ, 0xc0, !PT ;  /* 0xffffe0002a037812 */ /* 0x000fea00078ec0ff */
[----:B------:R1:W-:Y:S01]  /*7ef0*/  STSM.16.M88.4 [R81+0x4400], R4 ;  /* 0x0044000451007844 */ /* 0x0003e20000000200 */
[----:B------:R-:W-:Y:S01]  /*7f00*/  F2FP.TF32.F32.PACK_B R9, R9 ;  /* 0x00000009ff09723e */ /* 0x000fe200024050ff */
[C---:B------:R-:W-:Y:S01]  /*7f10*/  FMUL R12, R24.reuse, R16 ;  /* 0x00000010180c7220 */ /* 0x040fe20000400000 */
[----:B------:R-:W-:Y:S01]  /*7f20*/  F2FP.TF32.F32.PACK_B R10, R10 ;  /* 0x0000000aff0a723e */ /* 0x000fe200024050ff */
[----:B------:R-:W-:Y:S01]  /*7f30*/  FFMA R11, R27, R11, R15 ;  /* 0x0000000b1b0b7223 */ /* 0x000fe2000000000f */
[C---:B------:R-:W-:Y:S01]  /*7f40*/  FMUL R13, R24.reuse, R17 ;  /* 0x00000011180d7220 */ /* 0x040fe20000400000 */
[C---:B------:R-:W-:Y:S01]  /*7f50*/  FMUL R14, R24.reuse, R18 ;  /* 0x00000012180e7220 */ /* 0x040fe20000400000 */
[----:B------:R-:W-:Y:S01]  /*7f60*/  LOP3.LUT R15, R43, 0xffffe000, RZ, 0xc0, !PT ;  /* 0xffffe0002b0f7812 */ /* 0x000fe200078ec0ff */
[----:B------:R-:W-:Y:S01]  /*7f70*/  FMUL R19, R24, R19 ;  /* 0x0000001318137220 */ /* 0x000fe20000400000 */
[C---:B------:R-:W-:Y:S01]  /*7f80*/  FFMA R12, R27.reuse, R0, R12 ;  /* 0x000000001b0c7223 */ /* 0x040fe2000000000c */
[C---:B------:R-:W-:Y:S01]  /*7f90*/  FFMA R13, R27.reuse, R2, R13 ;  /* 0x000000021b0d7223 */ /* 0x040fe2000000000d */
[C---:B------:R-:W-:Y:S01]  /*7fa0*/  FFMA R14, R27.reuse, R3, R14 ;  /* 0x000000031b0e7223 */ /* 0x040fe2000000000e */
[----:B------:R-:W-:Y:S01]  /*7fb0*/  FFMA R15, R27, R15, R19 ;  /* 0x0000000f1b0f7223 */ /* 0x000fe20000000013 */
[----:B------:R-:W-:Y:S01]  /*7fc0*/  F2FP.TF32.F32.PACK_B R11, R11 ;  /* 0x0000000bff0b723e */ /* 0x000fe200024050ff */
[----:B------:R-:W-:Y:S01]  /*7fd0*/  IMAD.U32 R16, RZ, RZ, UR40 ;  /* 0x00000028ff107e24 */ /* 0x000fe2000f8e00ff */
        /* <DEDUP_REMOVED lines=15> */
[----:B--2---:R-:W2:Y:S01]  /*80d0*/  FENCE.VIEW.ASYNC.S ;  /* 0x00000000000073c6 */ /* 0x004ea20000000000 */
[----:B------:R-:W-:Y:S01]  /*80e0*/  @P0 PRMT R16, R90, 0x654, R16 ;  /* 0x000006545a100816 */ /* 0x000fe20000000010 */
[----:B--2---:R-:W-:Y:S06]  /*80f0*/  BAR.SYNC.DEFER_BLOCKING 0x1, 0x80 ;  /* 0x0042000000007b1d */ /* 0x004fec0000010000 */
[----:B------:R-:W-:Y:S05]  /*8100*/  @P1 BRA `(.L_x_120) ;  /* 0x00000000002c1947 */ /* 0x000fea0003800000 */
[----:B------:R-:W2:Y:S01]  /*8110*/  LDCU.64 UR6, c[0x0][0x348] ;  /* 0x00006900ff0677ac */ /* 0x000ea20008000a00 */
[----:B------:R-:W-:Y:S02]  /*8120*/  R2UR UR10, R77 ;  /* 0x000000004d0a72ca */ /* 0x000fe400000e0000 */
[----:B------:R-:W-:Y:S01]  /*8130*/  R2UR UR11, R75 ;  /* 0x000000004b0b72ca */ /* 0x000fe200000e0000 */
[----:B------:R-:W-:Y:S01]  /*8140*/  UIADD3 UR9, UPT, UPT, UR41, 0x40, URZ ;  /* 0x0000004029097890 */ /* 0x000fe2000fffe0ff */
[----:B------:R-:W-:Y:S01]  /*8150*/  R2UR UR12, R76 ;  /* 0x000000004c0c72ca */ /* 0x000fe200000e0000 */
[----:B------:R-:W-:Y:S02]  /*8160*/  UIADD3 UR8, UPT, UPT, UR48, 0x4400, URZ ;  /* 0x0000440030087890 */ /* 0x000fe4000fffe0ff */
[----:B--2---:R-:W-:Y:S04]  /*8170*/  UIADD3 UR4, UP0, UPT, UR6, 0x680, URZ ;  /* 0x0000068006047890 */ /* 0x004fe8000ff1e0ff */
[----:B------:R-:W-:Y:S09]  /*8180*/  UIADD3.X UR5, UPT, UPT, URZ, UR7, URZ, UP0, !UPT ;  /* 0x00000007ff057290 */ /* 0x000ff200087fe4ff */
[----:B------:R2:W-:Y:S01]  /*8190*/  UTMASTG.4D.IM2COL [UR8], [UR4] ;  /* 0x00000008040073b5 */ /* 0x0005e20008058000 */
[----:B------:R0:W-:Y:S01]  /*81a0*/  UTMACMDFLUSH ;  /* 0x00000000000079b7 */ /* 0x0001e20000000000 */
[----:B--2---:R-:W-:Y:S04]  /*81b0*/  DEPBAR.LE SB0, 0x1 ;  /* 0x000080400000791a */ /* 0x004fe80000000000 */
.L_x_120:
[----:B------:R-:W-:Y:S05]  /*81c0*/  BSYNC.RECONVERGENT B0 ;  /* 0x0000000000007941 */ /* 0x000fea0003800200 */
.L_x_119:
        /* <DEDUP_REMOVED lines=8> */
[----:B--2---:R-:W-:Y:S06]  /*8250*/  @!P0 BRA `(.L_x_122) ;  /* 0x0000000000488947 */ /* 0x004fec0003800000 */
[----:B------:R-:W-:Y:S01]  /*8260*/  ISETP.NE.U32.AND P0, PT, R89, 0x1, PT ;  /* 0x000000015900780c */ /* 0x000fe20003f05070 */
[----:B------:R-:W-:Y:S01]  /*8270*/  BSSY B0, `(.L_x_123) ;  /* 0x0000009000007945 */ /* 0x000fe20003800000 */
[----:B------:R-:W-:Y:S11]  /*8280*/  ISETP.NE.AND P1, PT, R88, RZ, PT ;  /* 0x000000ff5800720c */ /* 0x000ff60003f25270 */
[----:B------:R-:W-:Y:S05]  /*8290*/  @P0 IMAD R86, R86, 0x2000, R87 ;  /* 0x0000200056560824 */ /* 0x000fea00078e0257 */
[----:B------:R-:W-:Y:S05]  /*82a0*/  @P0 IADD3 R0, PT, PT, R86, UR48, RZ ;  /* 0x0000003056000c10 */ /* 0x000fea000fffe0ff */
[----:B------:R-:W-:Y:S01]  /*82b0*/  @P0 IMAD.IADD R91, R91, 0x1, R0 ;  /* 0x000000015b5b0824 */ /* 0x000fe200078e0200 */
[----:B------:R-:W-:Y:S06]  /*82c0*/  @P1 BRA `(.L_x_124) ;  /* 0x00000000000c1947 */ /* 0x000fec0003800000 */
[----:B------:R-:W-:Y:S04]  /*82d0*/  SHF.L.U32 R3, R58, 0x1f, RZ ;  /* 0x0000001f3a037819 */ /* 0x000fe800000006ff */
[----:B------:R-:W2:Y:S02]  /*82e0*/  SYNCS.PHASECHK.TRANS64.TRYWAIT P1, [R2+URZ+0x80], R3 ;  /* 0x00008003020075a7 */ /* 0x000ea400080211ff */
[----:B--2---:R-:W-:Y:S05]  /*82f0*/  @!P1 BRA `(.L_x_125) ;  /* 0x0000001400bc9947 */ /* 0x004fea0003800000 */
.L_x_124:
[----:B------:R-:W-:Y:S05]  /*8300*/  BSYNC B0 ;  /* 0x0000000000007941 */ /* 0x000fea0003800000 */
.L_x_123:
[C---:B--2---:R-:W-:Y:S01]  /*8310*/  @P0 IADD3 R2, PT, PT, R73.reuse, R0, RZ ;  /* 0x0000000049020210 */ /* 0x044fe20007ffe0ff */
[----:B------:R-:W-:Y:S05]  /*8320*/  @P0 WARPSYNC.ALL ;  /* 0x0000000000000948 */ /* 0x000fea0003800000 */
[----:B------:R2:W3:Y:S01]  /*8330*/  @P0 LDSM.16.M88.4 R44, [R86+UR48+0x400] ;  /* 0x00040030562c083b */ /* 0x0004e20008000200 */
[----:B------:R-:W-:Y:S03]  /*8340*/  @P0 IADD3 R0, PT, PT, R73, R91, RZ ;  /* 0x0000005b49000210 */ /* 0x000fe60007ffe0ff */
[----:B------:R2:W4:Y:S04]  /*8350*/  @P0 LDSM.16.M88.4 R32, [R2+0x400] ;  /* 0x000400000220083b */ /* 0x0005280000000200 */
[----:B------:R2:W1:Y:S04]  /*8360*/  @P0 LDSM.16.M88.4 R36, [R91+0x400] ;  /* 0x000400005b24083b */ /* 0x0004680000000200 */
[----:B------:R2:W1:Y:S02]  /*8370*/  @P0 LDSM.16.M88.4 R40, [R0+0x400] ;  /* 0x000400000028083b */ /* 0x0004640000000200 */
.L_x_122:
[----:B------:R-:W-:Y:S05]  /*8380*/  BSYNC B1 ;  /* 0x0000000000017941 */ /* 0x000fea0003800000 */
.L_x_121:
[----:B--2---:R-:W-:Y:S05]  /*8390*/  VIADD R0, R25, 0x60 ;  /* 0x0000006019007836 */ /* 0x004fea0000000000 */
[----:B------:R-:W-:Y:S04]  /*83a0*/  SHF.R.U32.HI R0, RZ, 0x15, R0 ;  /* 0x00000015ff007819 */ /* 0x000fe80000011600 */
[----:B------:R-:W-:Y:S11]  /*83b0*/  LOP3.LUT P0, RZ, R0, 0x3, R62, 0x48, !PT ;  /* 0x0000000300ff7812 */ /* 0x000ff6000780483e */
[----:B------:R-:W-:Y:S02]  /*83c0*/  @!UPT UIADD3 URZ, UPT, UPT, URZ, URZ, URZ ;  /* 0x000000fffffff290 */ /* 0x000fe4000fffe0ff */
[----:B------:R-:W-:Y:S05]  /*83d0*/  @!P0 BRA `(.L_x_126) ;  /* 0x0000000000408947 */ /* 0x000fea0003800000 */
[----:B------:R-:W2:Y:S01]  /*83e0*/  LDCU.64 UR8, c[0x4][0x70] ;  /* 0x01000e00ff0877ac */ /* 0x000ea20008000a00 */
[----:B------:R-:W-:Y:S01]  /*83f0*/  MOV R3, 0x0 ;  /* 0x0000000000037802 */ /* 0x000fe20000000f00 */
[----:B-1----:R-:W-:Y:S02]  /*8400*/  HFMA2 R12, -RZ, RZ, 0, 5.9604644775390625e-08 ;  /* 0x00000001ff0c7431 */ /* 0x002fe400000001ff */
[----:B------:R-:W-:Y:S02]  /*8410*/  IMAD.MOV.U32 R8, RZ, RZ, 0x192 ;  /* 0x00000192ff087424 */ /* 0x000fe400078e00ff */
[----:B------:R-:W-:Y:S01]  /*8420*/  IMAD.MOV.U32 R13, RZ, RZ, RZ ;  /* 0x000000ffff0d7224 */ /* 0x000fe200078e00ff */
[----:B------:R-:W1:Y:S01]  /*8430*/  LDCU.64 UR6, c[0x4][0x78] ;  /* 0x01000f00ff0677ac */ /* 0x000e620008000a00 */
[----:B------:R-:W3:Y:S01]  /*8440*/  LDC.64 R2, c[0x4][R3] ;  /* 0x0100000003027b82 */ /* 0x000ee20000000a00 */
[----:B------:R-:W5:Y:S01]  /*8450*/  LDCU.64 UR4, c[0x4][0x10] ;  /* 0x01000200ff0477ac */ /* 0x000f620008000a00 */
[----:B--2---:R-:W-:Y:S01]  /*8460*/  MOV R5, UR9 ;  /* 0x0000000900057c02 */ /* 0x004fe20008000f00 */
[----:B------:R-:W-:Y:S01]  /*8470*/  IMAD.U32 R4, RZ, RZ, UR8 ;  /* 0x00000008ff047e24 */ /* 0x000fe2000f8e00ff */
[----:B-1----:R-:W-:Y:S01]  /*8480*/  MOV R7, UR7 ;  /* 0x0000000700077c02 */ /* 0x002fe20008000f00 */
[----:B------:R-:W-:Y:S01]  /*8490*/  IMAD.U32 R6, RZ, RZ, UR6 ;  /* 0x00000006ff067e24 */ /* 0x000fe2000f8e00ff */
[----:B-----5:R-:W-:Y:S01]  /*84a0*/  MOV R11, UR5 ;  /* 0x00000005000b7c02 */ /* 0x020fe20008000f00 */
[----:B------:R-:W-:Y:S02]  /*84b0*/  IMAD.U32 R10, RZ, RZ, UR4 ;  /* 0x00000004ff0a7e24 */ /* 0x000fe4000f8e00ff */
[----:B------:R-:W-:Y:S07]  /*84c0*/  LEPC R20, `(.L_x_126) ;  /* 0x000000001014794e */ /* 0x000fee0000000000 */
[----:B---34-:R-:W-:Y:S05]  /*84d0*/  CALL.ABS.NOINC R2 ;  /* 0x0000000002007343 */ /* 0x018fea0003c00000 */
.L_x_126:
[----:B------:R-:W-:Y:S01]  /*84e0*/  ISETP.NE.AND P0, PT, R60, RZ, PT ;  /* 0x000000ff3c00720c */ /* 0x000fe20003f05270 */
[----:B------:R-:W-:Y:S05]  /*84f0*/  WARPSYNC.ALL ;  /* 0x0000000000007948 */ /* 0x000fea0003800000 */
[----:B------:R-:W-:Y:S01]  /*8500*/  R2UR UR4, R25 ;  /* 0x00000000190472ca */ /* 0x000fe200000e0000 */
[----:B------:R-:W2:Y:S01]  /*8510*/  S2UR UR5, SR_CgaCtaId ;  /* 0x00000000000579c3 */ /* 0x000ea20000008800 */
[----:B---3--:R-:W-:Y:S01]  /*8520*/  LOP3.LUT R20, R44, 0xffffe000, RZ, 0xc0, !PT ;  /* 0xffffe0002c147812 */ /* 0x008fe200078ec0ff */
[----:B------:R-:W-:Y:S01]  /*8530*/  BSSY.RECONVERGENT B0, `(.L_x_127) ;  /* 0x000005d000007945 */ /* 0x000fe20003800200 */
[----:B------:R-:W-:Y:S02]  /*8540*/  LOP3.LUT R21, R45, 0xffffe000, RZ, 0xc0, !PT ;  /* 0xffffe0002d157812 */ /* 0x000fe400078ec0ff */
[----:B------:R-:W-:Y:S02]  /*8550*/  LOP3.LUT R25, R46, 0xffffe000, RZ, 0xc0, !PT ;  /* 0xffffe0002e197812 */ /* 0x000fe400078ec0ff */
[----:B------:R-:W-:Y:S02]  /*8560*/  LOP3.LUT R26, R47, 0xffffe000, RZ, 0xc0, !PT ;  /* 0xffffe0002f1a7812 */ /* 0x000fe400078ec0ff */
[----:B----4-:R-:W-:Y:S02]  /*8570*/  LOP3.LUT R32, R32, 0xffffe000, RZ, 0xc0, !PT ;  /* 0xffffe00020207812 */ /* 0x010fe400078ec0ff */
[----:B------:R-:W-:Y:S01]  /*8580*/  LOP3.LUT R33, R33, 0xffffe000, RZ, 0xc0, !PT ;  /* 0xffffe00021217812 */ /* 0x000fe200078ec0ff */
[----:B-1----:R-:W1:Y:S01]  /*8590*/  LDTM.16dp128bit.x8 R4, tmem[UR4+0x60] ;  /* 0x00006004000479ee */ /* 0x002e620008180000 */
[----:B------:R-:W-:Y:S01]  /*85a0*/  R2UR UR4, R84 ;  /* 0x00000000540472ca */ /* 0x000fe200000e0000 */
[----:B------:R-:W-:Y:S01]  /*85b0*/  NOP ;  /* 0x0000000000007918 */ /* 0x000fe20000000000 */
[----:B------:R-:W-:Y:S02]  /*85c0*/  LOP3.LUT R34, R34, 0xffffe000, RZ, 0xc0, !PT ;  /* 0xffffe00022227812 */ /* 0x000fe400078ec0ff */
[----:B------:R-:W-:Y:S02]  /*85d0*/  LOP3.LUT R35, R35, 0xffffe000, RZ, 0xc0, !PT ;  /* 0xffffe00023237812 */ /* 0x000fe400078ec0ff */
[----:B------:R-:W-:Y:S02]  /*85e0*/  LOP3.LUT R36, R36, 0xffffe000, RZ, 0xc0, !PT ;  /* 0xffffe00024247812 */ /* 0x000fe400078ec0ff */
[----:B------:R-:W-:Y:S02]  /*85f0*/  LOP3.LUT R37, R37, 0xffffe000, RZ, 0xc0, !PT ;  /* 0xffffe00025257812 */ /* 0x000fe400078ec0ff */
[----:B------:R-:W-:Y:S02]  /*8600*/  LOP3.LUT R38, R38, 0xffffe000, RZ, 0xc0, !PT ;  /* 0xffffe00026267812 */ /* 0x000fe400078ec0ff */
[----:B------:R-:W-:Y:S01]  /*8610*/  LOP3.LUT R39, R39, 0xffffe000, RZ, 0xc0, !PT ;  /* 0xffffe00027277812 */ /* 0x000fe200078ec0ff */
[----:B------:R-:W-:Y:S01]  /*8620*/  UIADD3 UR4, UPT, UPT, UR4, 0xf0, URZ ;  /* 0x000000f004047890 */ /* 0x000fe2000fffe0ff */
[----:B------:R-:W-:Y:S02]  /*8630*/  LOP3.LUT R40, R40, 0xffffe000, RZ, 0xc0, !PT ;  /* 0xffffe00028287812 */ /* 0x000fe400078ec0ff */
[----:B------:R-:W-:Y:S02]  /*8640*/  LOP3.LUT R41, R41, 0xffffe000, RZ, 0xc0, !PT ;  /* 0xffffe00029297812 */ /* 0x000fe400078ec0ff */
[----:B------:R-:W-:Y:S02]  /*8650*/  LOP3.LUT R42, R42, 0xffffe000, RZ, 0xc0, !PT ;  /* 0xffffe0002a2a7812 */ /* 0x000fe400078ec0ff */
[----:B------:R-:W-:Y:S01]  /*8660*/  LOP3.LUT R43, R43, 0xffffe000, RZ, 0xc0, !PT ;  /* 0xffffe0002b2b7812 */ /* 0x000fe200078ec0ff */
[C---:B-1----:R-:W-:Y:S01]  /*8670*/  FMUL R0, R24.reuse, R4 ;  /* 0x0000000418007220 */ /* 0x042fe20000400000 */
[C---:B------:R-:W-:Y:S01]  /*8680*/  FMUL R2, R24.reuse, R5 ;  /* 0x0000000518027220 */ /* 0x040fe20000400000 */
[C---:B------:R-:W-:Y:S01]  /*8690*/  FMUL R3, R24.reuse, R6 ;  /* 0x0000000618037220 */ /* 0x040fe20000400000 */
[C---:B------:R-:W-:Y:S01]  /*86a0*/  FMUL R7, R24.reuse, R7 ;  /* 0x0000000718077220 */ /* 0x040fe20000400000 */
[C---:B------:R-:W-:Y:S01]  /*86b0*/  FFMA R28, R27.reuse, R20, R0 ;  /* 0x000000141b1c7223 */ /* 0x040fe20000000000 */
[C---:B------:R-:W-:Y:S01]  /*86c0*/  FMUL R4, R24.reuse, R8 ;  /* 0x0000000818047220 */ /* 0x040fe20000400000 */
[C---:B------:R-:W-:Y:S01]  /*86d0*/  FFMA R29, R27.reuse, R21, R2 ;  /* 0x000000151b1d7223 */ /* 0x040fe20000000002 */
[C---:B------:R-:W-:Y:S01]  /*86e0*/  FMUL R5, R24.reuse, R9 ;  /* 0x0000000918057220 */ /* 0x040fe20000400000 */
[C---:B------:R-:W-:Y:S01]  /*86f0*/  FFMA R30, R27.reuse, R25, R3 ;  /* 0x000000191b1e7223 */ /* 0x040fe20000000003 */
[----:B------:R-:W-:Y:S01]  /*8700*/  F2FP.TF32.F32.PACK_B R28, R28 ;  /* 0x0000001cff1c723e */ /* 0x000fe200024050ff */
[C---:B------:R-:W-:Y:S01]  /*8710*/  FMUL R6, R24.reuse, R10 ;  /* 0x0000000a18067220 */ /* 0x040fe20000400000 */
[----:B------:R-:W-:Y:S01]  /*8720*/  F2FP.TF32.F32.PACK_B R29, R29 ;  /* 0x0000001dff1d723e */ /* 0x000fe200024050ff */
[C---:B------:R-:W-:Y:S01]  /*8730*/  FFMA R31, R27.reuse, R26, R7 ;  /* 0x0000001a1b1f7223 */ /* 0x040fe20000000007 */
[C---:B------:R-:W-:Y:S01]  /*8740*/  FMUL R11, R24.reuse, R11 ;  /* 0x0000000b180b7220 */ /* 0x040fe20000400000 */
[----:B--2---:R-:W-:Y:S01]  /*8750*/  UPRMT UR4, UR5, 0x654, UR4 ;  /* 0x0000065405047896 */ /* 0x004fe20008000004 */
[C---:B------:R-:W-:Y:S01]  /*8760*/  FFMA R4, R27.reuse, R32, R4 ;  /* 0x000000201b047223 */ /* 0x040fe20000000004 */
[C---:B------:R-:W-:Y:S01]  /*8770*/  FMUL R8, R24.reuse, R12 ;  /* 0x0000000c18087220 */ /* 0x040fe20000400000 */
[C---:B------:R-:W-:Y:S01]  /*8780*/  FFMA R5, R27.reuse, R33, R5 ;  /* 0x000000211b057223 */ /* 0x040fe20000000005 */
[C---:B------:R-:W-:Y:S01]  /*8790*/  FMUL R9, R24.reuse, R13 ;  /* 0x0000000d18097220 */ /* 0x040fe20000400000 */
[C---:B------:R-:W-:Y:S01]  /*87a0*/  FFMA R6, R27.reuse, R34, R6 ;  /* 0x000000221b067223 */ /* 0x040fe20000000006 */
[C---:B------:R-:W-:Y:S01]  /*87b0*/  FMUL R10, R24.reuse, R14 ;  /* 0x0000000e180a7220 */ /* 0x040fe20000400000 */
[C---:B------:R-:W-:Y:S01]  /*87c0*/  FFMA R7, R27.reuse, R35, R11 ;  /* 0x000000231b077223 */ /* 0x040fe2000000000b */
[C---:B------:R-:W-:Y:S01]  /*87d0*/  FMUL R15, R24.reuse, R15 ;  /* 0x0000000f180f7220 */ /* 0x040fe20000400000 */
[----:B------:R-:W-:Y:S01]  /*87e0*/  F2FP.TF32.F32.PACK_B R30, R30 ;  /* 0x0000001eff1e723e */ /* 0x000fe200024050ff */
[C---:B------:R-:W-:Y:S01]  /*87f0*/  FFMA R8, R27.reuse, R36, R8 ;  /* 0x000000241b087223 */ /* 0x040fe20000000008 */
[----:B------:R-:W-:Y:S01]  /*8800*/  F2FP.TF32.F32.PACK_B R31, R31 ;  /* 0x0000001fff1f723e */ /* 0x000fe200024050ff */
[C---:B------:R-:W-:Y:S01]  /*8810*/  FMUL R12, R24.reuse, R16 ;  /* 0x00000010180c7220 */ /* 0x040fe20000400000 */
[C---:B------:R-:W-:Y:S01]  /*8820*/  FFMA R9, R27.reuse, R37, R9 ;  /* 0x000000251b097223 */ /* 0x040fe20000000009 */
[C---:B------:R-:W-:Y:S01]  /*8830*/  FMUL R13, R24.reuse, R17 ;  /* 0x00000011180d7220 */ /* 0x040fe20000400000 */
[C---:B------:R-:W-:Y:S01]  /*8840*/  FFMA R10, R27.reuse, R38, R10 ;  /* 0x000000261b0a7223 */ /* 0x040fe2000000000a */
[C---:B------:R-:W-:Y:S01]  /*8850*/  FMUL R14, R24.reuse, R18 ;  /* 0x00000012180e7220 */ /* 0x040fe20000400000 */
[C---:B------:R-:W-:Y:S01]  /*8860*/  FFMA R11, R27.reuse, R39, R15 ;  /* 0x000000271b0b7223 */ /* 0x040fe2000000000f */
[----:B------:R-:W-:Y:S01]  /*8870*/  FMUL R19, R24, R19 ;  /* 0x0000001318137220 */ /* 0x000fe20000400000 */
[----:B------:R-:W-:Y:S01]  /*8880*/  F2FP.TF32.F32.PACK_B R4, R4 ;  /* 0x00000004ff04723e */ /* 0x000fe200024050ff */
[C---:B------:R-:W-:Y:S01]  /*8890*/  FFMA R12, R27.reuse, R40, R12 ;  /* 0x000000281b0c7223 */ /* 0x040fe2000000000c */
[----:B------:R-:W-:Y:S01]  /*88a0*/  F2FP.TF32.F32.PACK_B R5, R5 ;  /* 0x00000005ff05723e */ /* 0x000fe200024050ff */
[----:B------:R-:W-:Y:S01]  /*88b0*/  SYNCS.ARRIVE.TRANS64.RED.A1T0 RZ, [UR4], RZ ;  /* 0x000000ffffff79a7 */ /* 0x000fe20008100404 */
[----:B------:R1:W-:Y:S01]  /*88c0*/  STSM.16.M88.4 [R82+0x6400], R28 ;  /* 0x0064001c52007844 */ /* 0x0003e20000000200 */
[----:B------:R-:W-:Y:S01]  /*88d0*/  F2FP.TF32.F32.PACK_B R6, R6 ;  /* 0x00000006ff06723e */ /* 0x000fe200024050ff */
[C---:B------:R-:W-:Y:S01]  /*88e0*/  FFMA R13, R27.reuse, R41, R13 ;  /* 0x000000291b0d7223 */ /* 0x040fe2000000000d */
[----:B------:R-:W-:Y:S01]  /*88f0*/  F2FP.TF32.F32.PACK_B R7, R7 ;  /* 0x00000007ff07723e */ /* 0x000fe200024050ff */
[C---:B------:R-:W-:Y:S01]  /*8900*/  FFMA R14, R27.reuse, R42, R14 ;  /* 0x0000002a1b0e7223 */ /* 0x040fe2000000000e */
[----:B------:R-:W-:Y:S01]  /*8910*/  FFMA R15, R27, R43, R19 ;  /* 0x0000002b1b0f7223 */ /* 0x000fe20000000013 */
[----:B------:R-:W-:Y:S02]  /*8920*/  F2FP.TF32.F32.PACK_B R8, R8 ;  /* 0x00000008ff08723e */ /* 0x000fe400024050ff */
[----:B------:R1:W-:Y:S01]  /*8930*/  STSM.16.M88.4 [R81+0x6400], R4 ;  /* 0x0064000451007844 */ /* 0x0003e20000000200 */
[----:B------:R-:W-:Y:S02]  /*8940*/  F2FP.TF32.F32.PACK_B R9, R9 ;  /* 0x00000009ff09723e */ /* 0x000fe400024050ff */
[----:B------:R-:W-:Y:S02]  /*8950*/  F2FP.TF32.F32.PACK_B R10, R10 ;  /* 0x0000000aff0a723e */ /* 0x000fe400024050ff */
[----:B------:R-:W-:Y:S02]  /*8960*/  F2FP.TF32.F32.PACK_B R11, R11 ;  /* 0x0000000bff0b723e */ /* 0x000fe400024050ff */
[----:B------:R-:W-:Y:S02]  /*8970*/  F2FP.TF32.F32.PACK_B R12, R12 ;  /* 0x0000000cff0c723e */ /* 0x000fe400024050ff */
[----:B------:R-:W-:Y:S01]  /*8980*/  F2FP.TF32.F32.PACK_B R13, R13 ;  /* 0x0000000dff0d723e */ /* 0x000fe200024050ff */
[----:B------:R1:W-:Y:S01]  /*8990*/  STSM.16.M88.4 [R83+0x6000], R8 ;  /* 0x0060000853007844 */ /* 0x0003e20000000200 */
[----:B------:R-:W-:Y:S02]  /*89a0*/  F2FP.TF32.F32.PACK_B R14, R14 ;  /* 0x0000000eff0e723e */ /* 0x000fe400024050ff */
[----:B------:R-:W-:Y:S05]  /*89b0*/  F2FP.TF32.F32.PACK_B R15, R15 ;  /* 0x0000000fff0f723e */ /* 0x000fea00024050ff */
[----:B------:R1:W-:Y:S01]  /*89c0*/  STSM.16.M88.4 [R85+0x6000], R12 ;  /* 0x0060000c55007844 */ /* 0x0003e20000000200 */
        /* <DEDUP_REMOVED lines=19> */
.L_x_128:
[----:B------:R-:W-:Y:S05]  /*8b00*/  BSYNC.RECONVERGENT B0 ;  /* 0x0000000000007941 */ /* 0x000fea0003800200 */
.L_x_127:
[----:B------:R-:W-:Y:S01]  /*8b10*/  BAR.SYNC.DEFER_BLOCKING 0x1, 0x80 ;  /* 0x0042000000007b1d */ /* 0x000fe20000010000 */
[----:B------:R-:W-:Y:S01]  /*8b20*/  UISETP.NE.AND UP0, UPT, UR52, -0x4, UPT ;  /* 0xfffffffc3400788c */ /* 0x000fe2000bf05270 */
[----:B------:R-:W-:Y:S08]  /*8b30*/  IADD3 R22, PT, PT, R22, 0x1, RZ ;  /* 0x0000000116167810 */ /* 0x000ff00007ffe0ff */
[----:B------:R-:W-:Y:S05]  /*8b40*/  BRA.U !UP0, `(.L_x_129) ;  /* 0x0000000108287547 */ /* 0x000fea000b800000 */
[----:B------:R-:W-:Y:S01]  /*8b50*/  ISETP.NE.AND P0, PT, R80, RZ, PT ;  /* 0x000000ff5000720c */ /* 0x000fe20003f05270 */
[----:B------:R-:W-:Y:S01]  /*8b60*/  IMAD.U32 R0, RZ, RZ, UR49 ;  /* 0x00000031ff007e24 */ /* 0x000fe2000f8e00ff */
[----:B------:R-:W-:Y:S02]  /*8b70*/  UIADD3 UR4, UPT, UPT, UR49, 0x1, URZ ;  /* 0x0000000131047890 */ /* 0x000fe4000fffe0ff */
[----:B------:R-:W-:Y:S02]  /*8b80*/  ISETP.NE.U32.OR P0, PT, R79, 0x1, !P0 ;  /* 0x000000014f00780c */ /* 0x000fe40004705470 */
[----:B------:R-:W-:Y:S04]  /*8b90*/  UISETP.NE.AND UP0, UPT, UR4, 0x4, UPT ;  /* 0x000000040400788c */ /* 0x000fe8000bf05270 */
[----:B------:R-:W-:Y:S07]  /*8ba0*/  USEL UR49, UR4, URZ, UP0 ;  /* 0x000000ff04317287 */ /* 0x000fee0008000000 */
[----:B------:R-:W-:Y:S05]  /*8bb0*/  @P0 LEA R0, R0, UR48, 0x3 ;  /* 0x0000003000000c11 */ /* 0x000fea000f8e18ff */
[----:B------:R-:W-:Y:S05]  /*8bc0*/  @P0 VIADD R0, R0, 0xa0 ;  /* 0x000000a000000836 */ /* 0x000fea0000000000 */
[----:B------:R-:W-:Y:S04]  /*8bd0*/  @P0 PRMT R0, R90, 0x654, R0 ;  /* 0x000006545a000816 */ /* 0x000fe80000000000 */
[----:B------:R2:W-:Y:S03]  /*8be0*/  @P0 SYNCS.ARRIVE.TRANS64.RED.A1T0 RZ, [R0+URZ], RZ ;  /* 0x000000ff00ff09a7 */ /* 0x0005e600081004ff */
.L_x_129:
[----:B------:R-:W-:Y:S01]  /*8bf0*/  R2UR UR5, R69 ;  /* 0x00000000450572ca */ /* 0x000fe200000e0000 */
[----:B------:R-:W-:Y:S01]  /*8c00*/  UIADD3 UR52, UPT, UPT, UR52, 0x4, URZ ;  /* 0x0000000434347890 */ /* 0x000fe2000fffe0ff */
[----:B------:R-:W-:Y:S01]  /*8c10*/  R2UR UR4, R70 ;  /* 0x00000000460472ca */ /* 0x000fe200000e0000 */
[----:B------:R-:W-:Y:S01]  /*8c20*/  UMOV UR51, UR61 ;  /* 0x0000003d00337c82 */ /* 0x000fe20008000000 */
[----:B------:R-:W-:Y:S02]  /*8c30*/  LOP3.LUT P0, RZ, R54, 0x1, RZ, 0xc0, !PT ;  /* 0x0000000136ff7812 */ /* 0x000fe4000780c0ff */
[----:B------:R-:W-:Y:S02]  /*8c40*/  ISETP.NE.AND P1, PT, R22, 0x2, PT ;  /* 0x000000021600780c */ /* 0x000fe40003f25270 */
[----:B------:R-:W-:Y:S02]  /*8c50*/  LOP3.LUT R56, R56, 0x1, RZ, 0x3c, !PT ;  /* 0x0000000138387812 */ /* 0x000fe400078e3cff */
[----:B--2---:R-:W-:Y:S02]  /*8c60*/  SEL R0, RZ, 0x1, P1 ;  /* 0x00000001ff007807 */ /* 0x004fe40000800000 */
[----:B------:R-:W-:Y:S01]  /*8c70*/  SEL R22, R22, RZ, P1 ;  /* 0x000000ff16167207 */ /* 0x000fe20000800000 */
[----:B------:R-:W-:Y:S01]  /*8c80*/  UIADD3 UR20, UPT, UPT, UR36, UR5, URZ ;  /* 0x0000000524147290 */ /* 0x000fe2000fffe0ff */
[----:B------:R-:W-:Y:S01]  /*8c90*/  LOP3.LUT R57, R57, R0, RZ, 0x3c, !PT ;  /* 0x0000000039397212 */ /* 0x000fe200078e3cff */
[----:B------:R-:W-:Y:S02]  /*8ca0*/  UIADD3 UR50, UPT, UPT, UR37, UR4, URZ ;  /* 0x0000000425327290 */ /* 0x000fe4000fffe0ff */
[----:B------:R-:W-:Y:S10]  /*8cb0*/  @P0 BRA `(.L_x_130) ;  /* 0xffffffc800600947 */ /* 0x000ff4000383ffff */
[----:B------:R-:W-:-:S13]  /*8cc0*/  R2UR UR4, R71 ;  /* 0x00000000470472ca */ /* 0x000fda00000e0000 */
[----:B------:R-:W-:-:S09]  /*8cd0*/  UISETP.NE.AND UP0, UPT, UR4, URZ, UPT ;  /* 0x000000ff0400728c */ /* 0x000fd2000bf05270 */
[----:B------:R-:W-:Y:S05]  /*8ce0*/  BRA.U !UP0, `(.L_x_131) ;  /* 0x0000000108487547 */ /* 0x000fea000b800000 */
[----:B------:R-:W2:Y:S02]  /*8cf0*/  LDCU.64 UR4, c[0x0][0x890] ;  /* 0x00011200ff0477ac */ /* 0x000ea40008000a00 */
[----:B--2---:R-:W-:-:S04]  /*8d00*/  UISETP.NE.U32.AND UP0, UPT, UR4, URZ, UPT ;  /* 0x000000ff0400728c */ /* 0x004fc8000bf05070 */
[----:B------:R-:W-:-:S09]  /*8d10*/  UISETP.NE.AND.EX UP0, UPT, UR5, URZ, UPT, UP0 ;  /* 0x000000ff0500728c */ /* 0x000fd2000bf05300 */
[----:B------:R-:W-:Y:S05]  /*8d20*/  BRA.U UP0, `(.L_x_132) ;  /* 0x00000001000c7547 */ /* 0x000fea000b800000 */
[----:B------:R-:W-:-:S13]  /*8d30*/  FSETP.NEU.AND P0, PT, R27, RZ, PT ;  /* 0x000000ff1b00720b */ /* 0x000fda0003f0d000 */
[----:B------:R-:W-:Y:S05]  /*8d40*/  @!P0 EXIT ;  /* 0x000000000000894d */ /* 0x000fea0003800000 */
[----:B------:R-:W-:Y:S05]  /*8d50*/  BRA `(.L_x_131) ;  /* 0x00000000002c7947 */ /* 0x000fea0003800000 */
.L_x_132:
[----:B------:R-:W-:Y:S01]  /*8d60*/  ISETP.NE.AND P0, PT, R78, RZ, PT ;  /* 0x000000ff4e00720c */ /* 0x000fe20003f05270 */
[----:B------:R-:W-:-:S12]  /*8d70*/  BSSY.RECONVERGENT B0, `(.L_x_131) ;  /* 0x0000009000007945 */ /* 0x000fd80003800200 */
[----:B------:R-:W-:Y:S05]  /*8d80*/  @P0 BRA `(.L_x_133) ;  /* 0x0000000000140947 */ /* 0x000fea0003800000 */
[----:B------:R-:W2:Y:S02]  /*8d90*/  LDCU.64 UR4, c[0x0][0x888] ;  /* 0x00011100ff0477ac */ /* 0x000ea40008000a00 */
[----:B--2---:R-:W-:-:S04]  /*8da0*/  ISETP.NE.U32.AND P0, PT, RZ, UR4, PT ;  /* 0x00000004ff007c0c */ /* 0x004fc8000bf05070 */
[----:B------:R-:W-:-:S13]  /*8db0*/  ISETP.NE.AND.EX P0, PT, RZ, UR5, PT, P0 ;  /* 0x00000005ff007c0c */ /* 0x000fda000bf05300 */
[----:B------:R-:W-:Y:S05]  /*8dc0*/  @!P0 EXIT ;  /* 0x000000000000894d */ /* 0x000fea0003800000 */
[----:B------:R-:W-:Y:S05]  /*8dd0*/  BRA `(.L_x_134) ;  /* 0x0000000000087947 */ /* 0x000fea0003800000 */
.L_x_133:
[----:B------:R-:W-:-:S13]  /*8de0*/  FSETP.NEU.AND P0, PT, R27, RZ, PT ;  /* 0x000000ff1b00720b */ /* 0x000fda0003f0d000 */
[----:B------:R-:W-:Y:S05]  /*8df0*/  @!P0 EXIT ;  /* 0x000000000000894d */ /* 0x000fea0003800000 */
.L_x_134:
[----:B------:R-:W-:Y:S05]  /*8e00*/  BSYNC.RECONVERGENT B0 ;  /* 0x0000000000007941 */ /* 0x000fea0003800200 */
.L_x_131:
[----:B------:R-:W2:Y:S01]  /*8e10*/  S2UR UR5, SR_CgaCtaId ;  /* 0x00000000000579c3 */ /* 0x000ea20000008800 */
[----:B------:R-:W-:Y:S01]  /*8e20*/  ULEA UR4, UR49, UR48, 0x3 ;  /* 0x0000003031047291 */ /* 0x000fe2000f8e18ff */
[----:B------:R-:W-:-:S04]  /*8e30*/  DEPBAR.LE SB0, 0x0 ;  /* 0x000080000000791a */ /* 0x000fc80000000000 */
[----:B------:R-:W-:-:S04]  /*8e40*/  UIADD3 UR4, UPT, UPT, UR4, 0xa0, URZ ;  /* 0x000000a004047890 */ /* 0x000fc8000fffe0ff */
[----:B--2---:R-:W-:-:S09]  /*8e50*/  UPRMT UR4, UR5, 0x654, UR4 ;  /* 0x0000065405047896 */ /* 0x004fd20008000004 */
[----:B------:R-:W-:Y:S01]  /*8e60*/  SYNCS.ARRIVE.TRANS64.RED.A1T0 RZ, [UR4], RZ ;  /* 0x000000ffffff79a7 */ /* 0x000fe20008100404 */
[----:B------:R-:W-:Y:S05]  /*8e70*/  EXIT ;  /* 0x000000000000794d */ /* 0x000fea0003800000 */
.L_x_25:
[----:B------:R-:W-:Y:S07]  /*8e80*/  MOV R0, UR9 ;  /* 0x0000000900007c02 */ /* 0x000fee0008000f00 */
.L_x_135:
[----:B-1----:R1:W2:Y:S02]  /*8e90*/  SYNCS.PHASECHK.TRANS64.TRYWAIT P0, [R0+URZ+0x40], R5 ;  /* 0x00004005000075a7 */ /* 0x0022a400080011ff */
[----:B--2---:R-:W-:Y:S05]  /*8ea0*/  @!P0 NANOSLEEP.SYNCS 0x989680 ;  /* 0x009896800000895d */ /* 0x004fea0003900000 */
[----:B------:R-:W2:Y:S02]  /*8eb0*/  @!P0 SYNCS.PHASECHK.TRANS64 P0, [R0+URZ+0x40], R5 ;  /* 0x00004005000085a7 */ /* 0x000ea400080010ff */
[----:B--2---:R-:W-:Y:S05]  /*8ec0*/  @!P0 BRA `(.L_x_135) ;  /* 0xfffffffc00f08947 */ /* 0x004fea000383ffff */
[----:B------:R-:W-:Y:S05]  /*8ed0*/  BRA `(.L_x_24) ;  /* 0xffffff8800f47947 */ /* 0x000fea000383ffff */
.L_x_32:
[----:B------:R-:W-:Y:S07]  /*8ee0*/  MOV R0, UR9 ;  /* 0x0000000900007c02 */ /* 0x000fee0008000f00 */
.L_x_136:
[----:B-1----:R1:W2:Y:S02]  /*8ef0*/  SYNCS.PHASECHK.TRANS64.TRYWAIT P0, [R0+URZ+0x40], R5 ;  /* 0x00004005000075a7 */ /* 0x0022a400080011ff */
[----:B--2---:R-:W-:Y:S05]  /*8f00*/  @!P0 NANOSLEEP.SYNCS 0x989680 ;  /* 0x009896800000895d */ /* 0x004fea0003900000 */
[----:B------:R-:W2:Y:S02]  /*8f10*/  @!P0 SYNCS.PHASECHK.TRANS64 P0, [R0+URZ+0x40], R5 ;  /* 0x00004005000085a7 */ /* 0x000ea400080010ff */
[----:B--2---:R-:W-:Y:S05]  /*8f20*/  @!P0 BRA `(.L_x_136) ;  /* 0xfffffffc00f08947 */ /* 0x004fea000383ffff */
[----:B------:R-:W-:Y:S05]  /*8f30*/  BRA `(.L_x_31) ;  /* 0xffffff9000447947 */ /* 0x000fea000383ffff */
.L_x_37:
[----:B------:R-:W-:-:S07]  /*8f40*/  MOV R0, UR24 ;  /* 0x0000001800007c02 */ /* 0x000fce0008000f00 */
.L_x_137:
[----:B-1----:R1:W2:Y:S02]  /*8f50*/  SYNCS.PHASECHK.TRANS64.TRYWAIT P0, [R0+URZ+0xd0], R4 ;  /* 0x0000d004000075a7 */ /* 0x0022a400080011ff */
[----:B--2---:R-:W-:Y:S05]  /*8f60*/  @!P0 NANOSLEEP.SYNCS 0x989680 ;  /* 0x009896800000895d */ /* 0x004fea0003900000 */
[----:B------:R-:W2:Y:S02]  /*8f70*/  @!P0 SYNCS.PHASECHK.TRANS64 P0, [R0+URZ+0xd0], R4 ;  /* 0x0000d004000085a7 */ /* 0x000ea400080010ff */
[----:B--2---:R-:W-:Y:S05]  /*8f80*/  @!P0 BRA `(.L_x_137) ;  /* 0xfffffffc00f08947 */ /* 0x004fea000383ffff */
[----:B------:R-:W-:Y:S05]  /*8f90*/  BRA `(.L_x_138) ;  /* 0xffffff9400087947 */ /* 0x000fea000383ffff */
.L_x_41:
[----:B------:R-:W-:-:S07]  /*8fa0*/  MOV R0, UR4 ;  /* 0x0000000400007c02 */ /* 0x000fce0008000f00 */
.L_x_139:
[----:B-1----:R1:W2:Y:S02]  /*8fb0*/  SYNCS.PHASECHK.TRANS64.TRYWAIT P0, [R0+URZ], R2 ;  /* 0x00000002000075a7 */ /* 0x0022a400080011ff */
[----:B--2---:R-:W-:Y:S05]  /*8fc0*/  @!P0 NANOSLEEP.SYNCS 0x989680 ;  /* 0x009896800000895d */ /* 0x004fea0003900000 */
[----:B------:R-:W2:Y:S02]  /*8fd0*/  @!P0 SYNCS.PHASECHK.TRANS64 P0, [R0+URZ], R2 ;  /* 0x00000002000085a7 */ /* 0x000ea400080010ff */
[----:B--2---:R-:W-:Y:S05]  /*8fe0*/  @!P0 BRA `(.L_x_139) ;  /* 0xfffffffc00f08947 */ /* 0x004fea000383ffff */
[----:B------:R-:W-:Y:S05]  /*8ff0*/  BRA `(.L_x_140) ;  /* 0xffffff98009c7947 */ /* 0x000fea000383ffff */
.L_x_42:
[----:B------:R-:W-:-:S07]  /*9000*/  MOV R0, UR5 ;  /* 0x0000000500007c02 */ /* 0x000fce0008000f00 */
.L_x_141:
[----:B-1----:R1:W2:Y:S02]  /*9010*/  SYNCS.PHASECHK.TRANS64.TRYWAIT P0, [R0+URZ], R3 ;  /* 0x00000003000075a7 */ /* 0x0022a400080011ff */
[----:B--2---:R-:W-:Y:S05]  /*9020*/  @!P0 NANOSLEEP.SYNCS 0x989680 ;  /* 0x009896800000895d */ /* 0x004fea0003900000 */
[----:B------:R-:W2:Y:S02]  /*9030*/  @!P0 SYNCS.PHASECHK.TRANS64 P0, [R0+URZ], R3 ;  /* 0x00000003000085a7 */ /* 0x000ea400080010ff */
[----:B--2---:R-:W-:Y:S05]  /*9040*/  @!P0 BRA `(.L_x_141) ;  /* 0xfffffffc00f08947 */ /* 0x004fea000383ffff */
[----:B------:R-:W-:Y:S05]  /*9050*/  BRA `(.L_x_142) ;  /* 0xffffff9800a87947 */ /* 0x000fea000383ffff */
.L_x_43:
[----:B------:R-:W-:-:S07]  /*9060*/  MOV R0, UR5 ;  /* 0x0000000500007c02 */ /* 0x000fce0008000f00 */
.L_x_143:
[----:B-1----:R1:W2:Y:S02]  /*9070*/  SYNCS.PHASECHK.TRANS64.TRYWAIT P0, [R0+URZ], R3 ;  /* 0x00000003000075a7 */ /* 0x0022a400080011ff */
[----:B--2---:R-:W-:Y:S05]  /*9080*/  @!P0 NANOSLEEP.SYNCS 0x989680 ;  /* 0x009896800000895d */ /* 0x004fea0003900000 */
[----:B------:R-:W2:Y:S02]  /*9090*/  @!P0 SYNCS.PHASECHK.TRANS64 P0, [R0+URZ], R3 ;  /* 0x00000003000085a7 */ /* 0x000ea400080010ff */
[----:B--2---:R-:W-:Y:S05]  /*90a0*/  @!P0 BRA `(.L_x_143) ;  /* 0xfffffffc00f08947 */ /* 0x004fea000383ffff */
[----:B------:R-:W-:Y:S05]  /*90b0*/  BRA `(.L_x_144) ;  /* 0xffffff9800b47947 */ /* 0x000fea000383ffff */
.L_x_44:
[----:B------:R-:W-:-:S07]  /*90c0*/  MOV R0, UR5 ;  /* 0x0000000500007c02 */ /* 0x000fce0008000f00 */
.L_x_145:
[----:B-1----:R1:W2:Y:S02]  /*90d0*/  SYNCS.PHASECHK.TRANS64.TRYWAIT P0, [R0+URZ], R3 ;  /* 0x00000003000075a7 */ /* 0x0022a400080011ff */
[----:B--2---:R-:W-:Y:S05]  /*90e0*/  @!P0 NANOSLEEP.SYNCS 0x989680 ;  /* 0x009896800000895d */ /* 0x004fea0003900000 */
[----:B------:R-:W2:Y:S02]  /*90f0*/  @!P0 SYNCS.PHASECHK.TRANS64 P0, [R0+URZ], R3 ;  /* 0x00000003000085a7 */ /* 0x000ea400080010ff */
[----:B--2---:R-:W-:Y:S05]  /*9100*/  @!P0 BRA `(.L_x_145) ;  /* 0xfffffffc00f08947 */ /* 0x004fea000383ffff */
[----:B------:R-:W-:Y:S05]  /*9110*/  BRA `(.L_x_146) ;  /* 0xffffff9800c07947 */ /* 0x000fea000383ffff */
.L_x_45:
[----:B------:R-:W-:-:S07]  /*9120*/  MOV R0, UR5 ;  /* 0x0000000500007c02 */ /* 0x000fce0008000f00 */
.L_x_147:
[----:B-1----:R1:W2:Y:S02]  /*9130*/  SYNCS.PHASECHK.TRANS64.TRYWAIT P0, [R0+URZ], R3 ;  /* 0x00000003000075a7 */ /* 0x0022a400080011ff */
[----:B--2---:R-:W-:Y:S05]  /*9140*/  @!P0 NANOSLEEP.SYNCS 0x989680 ;  /* 0x009896800000895d */ /* 0x004fea0003900000 */
[----:B------:R-:W2:Y:S02]  /*9150*/  @!P0 SYNCS.PHASECHK.TRANS64 P0, [R0+URZ], R3 ;  /* 0x00000003000085a7 */ /* 0x000ea400080010ff */
[----:B--2---:R-:W-:Y:S05]  /*9160*/  @!P0 BRA `(.L_x_147) ;  /* 0xfffffffc00f08947 */ /* 0x004fea000383ffff */
[----:B------:R-:W-:Y:S05]  /*9170*/  BRA `(.L_x_148) ;  /* 0xffffff9800cc7947 */ /* 0x000fea000383ffff */
.L_x_46:
[----:B------:R-:W-:-:S07]  /*9180*/  MOV R0, UR5 ;  /* 0x0000000500007c02 */ /* 0x000fce0008000f00 */
.L_x_149:
[----:B-1----:R1:W2:Y:S02]  /*9190*/  SYNCS.PHASECHK.TRANS64.TRYWAIT P0, [R0+URZ], R3 ;  /* 0x00000003000075a7 */ /* 0x0022a400080011ff */
[----:B--2---:R-:W-:Y:S05]  /*91a0*/  @!P0 NANOSLEEP.SYNCS 0x989680 ;  /* 0x009896800000895d */ /* 0x004fea0003900000 */
[----:B------:R-:W2:Y:S02]  /*91b0*/  @!P0 SYNCS.PHASECHK.TRANS64 P0, [R0+URZ], R3 ;  /* 0x00000003000085a7 */ /* 0x000ea400080010ff */
[----:B--2---:R-:W-:Y:S05]  /*91c0*/  @!P0 BRA `(.L_x_149) ;  /* 0xfffffffc00f08947 */ /* 0x004fea000383ffff */
[----:B------:R-:W-:Y:S05]  /*91d0*/  BRA `(.L_x_150) ;  /* 0xffffff9800d87947 */ /* 0x000fea000383ffff */
.L_x_47:
[----:B------:R-:W-:-:S07]  /*91e0*/  MOV R0, UR5 ;  /* 0x0000000500007c02 */ /* 0x000fce0008000f00 */
.L_x_151:
[----:B-1----:R1:W2:Y:S02]  /*91f0*/  SYNCS.PHASECHK.TRANS64.TRYWAIT P0, [R0+URZ], R3 ;  /* 0x00000003000075a7 */ /* 0x0022a400080011ff */
[----:B--2---:R-:W-:Y:S05]  /*9200*/  @!P0 NANOSLEEP.SYNCS 0x989680 ;  /* 0x009896800000895d */ /* 0x004fea0003900000 */
[----:B------:R-:W2:Y:S02]  /*9210*/  @!P0 SYNCS.PHASECHK.TRANS64 P0, [R0+URZ], R3 ;  /* 0x00000003000085a7 */ /* 0x000ea400080010ff */
[----:B--2---:R-:W-:Y:S05]  /*9220*/  @!P0 BRA `(.L_x_151) ;  /* 0xfffffffc00f08947 */ /* 0x004fea000383ffff */
[----:B------:R-:W-:Y:S05]  /*9230*/  BRA `(.L_x_152) ;  /* 0xffffff9800e47947 */ /* 0x000fea000383ffff */
.L_x_50:
[----:B------:R-:W-:-:S07]  /*9240*/  MOV R4, UR4 ;  /* 0x0000000400047c02 */ /* 0x000fce0008000f00 */
.L_x_153:
[----:B--2---:R2:W3:Y:S02]  /*9250*/  SYNCS.PHASECHK.TRANS64.TRYWAIT P1, [R4+URZ+0xd8], R6 ;  /* 0x0000d806040075a7 */ /* 0x0044e400080211ff */
[----:B---3--:R-:W-:Y:S05]  /*9260*/  @!P1 NANOSLEEP.SYNCS 0x989680 ;  /* 0x009896800000995d */ /* 0x008fea0003900000 */
[----:B------:R-:W3:Y:S02]  /*9270*/  @!P1 SYNCS.PHASECHK.TRANS64 P1, [R4+URZ+0xd8], R6 ;  /* 0x0000d806040095a7 */ /* 0x000ee400080210ff */
[----:B---3--:R-:W-:Y:S05]  /*9280*/  @!P1 BRA `(.L_x_153) ;  /* 0xfffffffc00f09947 */ /* 0x008fea000383ffff */
[----:B------:R-:W-:Y:S05]  /*9290*/  BRA `(.L_x_154) ;  /* 0xffffff9c00507947 */ /* 0x000fea000383ffff */
.L_x_51:
[----:B--2---:R-:W-:-:S07]  /*92a0*/  MOV R4, UR4 ;  /* 0x0000000400047c02 */ /* 0x004fce0008000f00 */
.L_x_155:
[----:B--2---:R2:W3:Y:S02]  /*92b0*/  SYNCS.PHASECHK.TRANS64.TRYWAIT P1, [R4+URZ+0xd0], R5 ;  /* 0x0000d005040075a7 */ /* 0x0044e400080211ff */
[----:B---3--:R-:W-:Y:S05]  /*92c0*/  @!P1 NANOSLEEP.SYNCS 0x989680 ;  /* 0x009896800000995d */ /* 0x008fea0003900000 */
[----:B------:R-:W3:Y:S02]  /*92d0*/  @!P1 SYNCS.PHASECHK.TRANS64 P1, [R4+URZ+0xd0], R5 ;  /* 0x0000d005040095a7 */ /* 0x000ee400080210ff */
[----:B---3--:R-:W-:Y:S05]  /*92e0*/  @!P1 BRA `(.L_x_155) ;  /* 0xfffffffc00f09947 */ /* 0x008fea000383ffff */
[----:B------:R-:W-:Y:S05]  /*92f0*/  BRA `(.L_x_156) ;  /* 0xffffff9c00587947 */ /* 0x000fea000383ffff */
.L_x_59:
[----:B------:R-:W-:-:S07]  /*9300*/  MOV R0, UR20 ;  /* 0x0000001400007c02 */ /* 0x000fce0008000f00 */
.L_x_157:
[----:B--2---:R2:W3:Y:S02]  /*9310*/  SYNCS.PHASECHK.TRANS64.TRYWAIT P0, [R0+URZ+0xd0], R2 ;  /* 0x0000d002000075a7 */ /* 0x0044e400080011ff */
[----:B---3--:R-:W-:Y:S05]  /*9320*/  @!P0 NANOSLEEP.SYNCS 0x989680 ;  /* 0x009896800000895d */ /* 0x008fea0003900000 */
[----:B------:R-:W3:Y:S02]  /*9330*/  @!P0 SYNCS.PHASECHK.TRANS64 P0, [R0+URZ+0xd0], R2 ;  /* 0x0000d002000085a7 */ /* 0x000ee400080010ff */
[----:B---3--:R-:W-:Y:S05]  /*9340*/  @!P0 BRA `(.L_x_157) ;  /* 0xfffffffc00f08947 */ /* 0x008fea000383ffff */
[----:B------:R-:W-:Y:S05]  /*9350*/  BRA `(.L_x_158) ;  /* 0xffffffa000e47947 */ /* 0x000fea000383ffff */
.L_x_60:
[----:B------:R-:W-:-:S07]  /*9360*/  MOV R0, UR25 ;  /* 0x0000001900007c02 */ /* 0x000fce0008000f00 */
.L_x_159:
[----:B--2---:R2:W3:Y:S02]  /*9370*/  SYNCS.PHASECHK.TRANS64.TRYWAIT P0, [R0+URZ+0xf0], R2 ;  /* 0x0000f002000075a7 */ /* 0x0044e400080011ff */
[----:B---3--:R-:W-:Y:S05]  /*9380*/  @!P0 NANOSLEEP.SYNCS 0x989680 ;  /* 0x009896800000895d */ /* 0x008fea0003900000 */
[----:B------:R-:W3:Y:S02]  /*9390*/  @!P0 SYNCS.PHASECHK.TRANS64 P0, [R0+URZ+0xf0], R2 ;  /* 0x0000f002000085a7 */ /* 0x000ee400080010ff */
[----:B---3--:R-:W-:Y:S05]  /*93a0*/  @!P0 BRA `(.L_x_159) ;  /* 0xfffffffc00f08947 */ /* 0x008fea000383ffff */
[----:B------:R-:W-:Y:S05]  /*93b0*/  BRA `(.L_x_160) ;  /* 0xffffffa000fc7947 */ /* 0x000fea000383ffff */
.L_x_63:
[----:B--2---:R-:W-:Y:S07]  /*93c0*/  MOV R0, UR18 ;  /* 0x0000001200007c02 */ /* 0x004fee0008000f00 */
.L_x_161:
[----:B--2---:R2:W3:Y:S02]  /*93d0*/  SYNCS.PHASECHK.TRANS64.TRYWAIT P0, [R0+URZ], R3 ;  /* 0x00000003000075a7 */ /* 0x0044e400080011ff */
[----:B---3--:R-:W-:Y:S05]  /*93e0*/  @!P0 NANOSLEEP.SYNCS 0x989680 ;  /* 0x009896800000895d */ /* 0x008fea0003900000 */
[----:B------:R-:W3:Y:S02]  /*93f0*/  @!P0 SYNCS.PHASECHK.TRANS64 P0, [R0+URZ], R3 ;  /* 0x00000003000085a7 */ /* 0x000ee400080010ff */
[----:B---3--:R-:W-:Y:S05]  /*9400*/  @!P0 BRA `(.L_x_161) ;  /* 0xfffffffc00f08947 */ /* 0x008fea000383ffff */
[----:B------:R-:W-:Y:S05]  /*9410*/  BRA `(.L_x_62) ;  /* 0xffffffa400207947 */ /* 0x000fea000383ffff */
.L_x_66:
[----:B------:R-:W-:-:S07]  /*9420*/  MOV R0, UR4 ;  /* 0x0000000400007c02 */ /* 0x000fce0008000f00 */
.L_x_162:
[----:B--2---:R2:W4:Y:S02]  /*9430*/  SYNCS.PHASECHK.TRANS64.TRYWAIT P0, [R0+URZ], R2 ;  /* 0x00000002000075a7 */ /* 0x00452400080011ff */
[----:B----4-:R-:W-:Y:S05]  /*9440*/  @!P0 NANOSLEEP.SYNCS 0x989680 ;  /* 0x009896800000895d */ /* 0x010fea0003900000 */
[----:B------:R-:W4:Y:S02]  /*9450*/  @!P0 SYNCS.PHASECHK.TRANS64 P0, [R0+URZ], R2 ;  /* 0x00000002000085a7 */ /* 0x000f2400080010ff */
[----:B----4-:R-:W-:Y:S05]  /*9460*/  @!P0 BRA `(.L_x_162) ;  /* 0xfffffffc00f08947 */ /* 0x010fea000383ffff */
[----:B------:R-:W-:Y:S05]  /*9470*/  BRA `(.L_x_163) ;  /* 0xffffffa800207947 */ /* 0x000fea000383ffff */
.L_x_67:
[----:B------:R-:W-:-:S07]  /*9480*/  MOV R0, UR4 ;  /* 0x0000000400007c02 */ /* 0x000fce0008000f00 */
.L_x_164:
[----:B--2---:R2:W3:Y:S02]  /*9490*/  SYNCS.PHASECHK.TRANS64.TRYWAIT P0, [R0+URZ], R2 ;  /* 0x00000002000075a7 */ /* 0x0044e400080011ff */
[----:B---3--:R-:W-:Y:S05]  /*94a0*/  @!P0 NANOSLEEP.SYNCS 0x989680 ;  /* 0x009896800000895d */ /* 0x008fea0003900000 */
[----:B------:R-:W3:Y:S02]  /*94b0*/  @!P0 SYNCS.PHASECHK.TRANS64 P0, [R0+URZ], R2 ;  /* 0x00000002000085a7 */ /* 0x000ee400080010ff */
[----:B---3--:R-:W-:Y:S05]  /*94c0*/  @!P0 BRA `(.L_x_164) ;  /* 0xfffffffc00f08947 */ /* 0x008fea000383ffff */
[----:B------:R-:W-:Y:S05]  /*94d0*/  BRA `(.L_x_165) ;  /* 0xffffffa8002c7947 */ /* 0x000fea000383ffff */
.L_x_72:
[----:B------:R-:W-:Y:S07]  /*94e0*/  MOV R2, UR31 ;  /* 0x0000001f00027c02 */ /* 0x000fee0008000f00 */
.L_x_166:
[----:B-1----:R1:W2:Y:S02]  /*94f0*/  SYNCS.PHASECHK.TRANS64.TRYWAIT P0, [R2+URZ+0xd0], R3 ;  /* 0x0000d003020075a7 */ /* 0x0022a400080011ff */
[----:B--2---:R-:W-:Y:S05]  /*9500*/  @!P0 NANOSLEEP.SYNCS 0x989680 ;  /* 0x009896800000895d */ /* 0x004fea0003900000 */
[----:B------:R-:W2:Y:S02]  /*9510*/  @!P0 SYNCS.PHASECHK.TRANS64 P0, [R2+URZ+0xd0], R3 ;  /* 0x0000d003020085a7 */ /* 0x000ea400080010ff */
[----:B--2---:R-:W-:Y:S05]  /*9520*/  @!P0 BRA `(.L_x_166) ;  /* 0xfffffffc00f08947 */ /* 0x004fea000383ffff */
[----:B------:R-:W-:Y:S05]  /*9530*/  BRA `(.L_x_167) ;  /* 0xffffffac007c7947 */ /* 0x000fea000383ffff */
.L_x_75:
[----:B------:R-:W-:Y:S07]  /*9540*/  MOV R2, UR31 ;  /* 0x0000001f00027c02 */ /* 0x000fee0008000f00 */
.L_x_168:
[----:B-1----:R1:W2:Y:S02]  /*9550*/  SYNCS.PHASECHK.TRANS64.TRYWAIT P2, [R2+URZ+0xc8], R3 ;  /* 0x0000c803020075a7 */ /* 0x0022a400080411ff */
[----:B--2---:R-:W-:Y:S05]  /*9560*/  @!P2 NANOSLEEP.SYNCS 0x989680 ;  /* 0x009896800000a95d */ /* 0x004fea0003900000 */
[----:B------:R-:W2:Y:S02]  /*9570*/  @!P2 SYNCS.PHASECHK.TRANS64 P2, [R2+URZ+0xc8], R3 ;  /* 0x0000c8030200a5a7 */ /* 0x000ea400080410ff */
[----:B--2---:R-:W-:Y:S05]  /*9580*/  @!P2 BRA `(.L_x_168) ;  /* 0xfffffffc00f0a947 */ /* 0x004fea000383ffff */
[----:B------:R-:W-:Y:S05]  /*9590*/  BRA `(.L_x_74) ;  /* 0xffffffb000d47947 */ /* 0x000fea000383ffff */
.L_x_78:
[----:B-1----:R-:W-:Y:S07]  /*95a0*/  MOV R2, UR31 ;  /* 0x0000001f00027c02 */ /* 0x002fee0008000f00 */
.L_x_169:
[----:B-1----:R1:W2:Y:S02]  /*95b0*/  SYNCS.PHASECHK.TRANS64.TRYWAIT P1, [R2+URZ+0xa0], R8 ;  /* 0x0000a008020075a7 */ /* 0x0022a400080211ff */
[----:B--2---:R-:W-:Y:S05]  /*95c0*/  @!P1 NANOSLEEP.SYNCS 0x989680 ;  /* 0x009896800000995d */ /* 0x004fea0003900000 */
[----:B------:R-:W2:Y:S02]  /*95d0*/  @!P1 SYNCS.PHASECHK.TRANS64 P1, [R2+URZ+0xa0], R8 ;  /* 0x0000a008020095a7 */ /* 0x000ea400080210ff */
[----:B--2---:R-:W-:Y:S05]  /*95e0*/  @!P1 BRA `(.L_x_169) ;  /* 0xfffffffc00f09947 */ /* 0x004fea000383ffff */
[----:B------:R-:W-:Y:S05]  /*95f0*/  BRA `(.L_x_170) ;  /* 0xffffffb400647947 */ /* 0x000fea000383ffff */
.L_x_79:
[----:B------:R-:W-:Y:S07]  /*9600*/  MOV R2, UR31 ;  /* 0x0000001f00027c02 */ /* 0x000fee0008000f00 */
.L_x_171:
[----:B-1----:R1:W2:Y:S02]  /*9610*/  SYNCS.PHASECHK.TRANS64.TRYWAIT P1, [R2+URZ+0xa8], R8 ;  /* 0x0000a808020075a7 */ /* 0x0022a400080211ff */
[----:B--2---:R-:W-:Y:S05]  /*9620*/  @!P1 NANOSLEEP.SYNCS 0x989680 ;  /* 0x009896800000995d */ /* 0x004fea0003900000 */
[----:B------:R-:W2:Y:S02]  /*9630*/  @!P1 SYNCS.PHASECHK.TRANS64 P1, [R2+URZ+0xa8], R8 ;  /* 0x0000a808020095a7 */ /* 0x000ea400080210ff */
[----:B--2---:R-:W-:Y:S05]  /*9640*/  @!P1 BRA `(.L_x_171) ;  /* 0xfffffffc00f09947 */ /* 0x004fea000383ffff */
[----:B------:R-:W-:Y:S05]  /*9650*/  BRA `(.L_x_172) ;  /* 0xffffffb4009c7947 */ /* 0x000fea000383ffff */
.L_x_80:
[----:B------:R-:W-:Y:S07]  /*9660*/  MOV R2, UR31 ;  /* 0x0000001f00027c02 */ /* 0x000fee0008000f00 */
.L_x_173:
[----:B-1----:R1:W2:Y:S02]  /*9670*/  SYNCS.PHASECHK.TRANS64.TRYWAIT P1, [R2+URZ+0xb0], R8 ;  /* 0x0000b008020075a7 */ /* 0x0022a400080211ff */
[----:B--2---:R-:W-:Y:S05]  /*9680*/  @!P1 NANOSLEEP.SYNCS 0x989680 ;  /* 0x009896800000995d */ /* 0x004fea0003900000 */
[----:B------:R-:W2:Y:S02]  /*9690*/  @!P1 SYNCS.PHASECHK.TRANS64 P1, [R2+URZ+0xb0], R8 ;  /* 0x0000b008020095a7 */ /* 0x000ea400080210ff */
[----:B--2---:R-:W-:Y:S05]  /*96a0*/  @!P1 BRA `(.L_x_173) ;  /* 0xfffffffc00f09947 */ /* 0x004fea000383ffff */
[----:B------:R-:W-:Y:S05]  /*96b0*/  BRA `(.L_x_174) ;  /* 0xffffffb400e47947 */ /* 0x000fea000383ffff */
.L_x_81:
[----:B------:R-:W-:Y:S07]  /*96c0*/  MOV R2, UR31 ;  /* 0x0000001f00027c02 */ /* 0x000fee0008000f00 */
.L_x_175:
[----:B-1----:R1:W2:Y:S02]  /*96d0*/  SYNCS.PHASECHK.TRANS64.TRYWAIT P0, [R2+URZ+0xb8], R8 ;  /* 0x0000b808020075a7 */ /* 0x0022a400080011ff */
[----:B--2---:R-:W-:Y:S05]  /*96e0*/  @!P0 NANOSLEEP.SYNCS 0x989680 ;  /* 0x009896800000895d */ /* 0x004fea0003900000 */
[----:B------:R-:W2:Y:S02]  /*96f0*/  @!P0 SYNCS.PHASECHK.TRANS64 P0, [R2+URZ+0xb8], R8 ;  /* 0x0000b808020085a7 */ /* 0x000ea400080010ff */
[----:B--2---:R-:W-:Y:S05]  /*9700*/  @!P0 BRA `(.L_x_175) ;  /* 0xfffffffc00f08947 */ /* 0x004fea000383ffff */
[----:B------:R-:W-:Y:S05]  /*9710*/  BRA `(.L_x_176) ;  /* 0xffffffb800387947 */ /* 0x000fea000383ffff */
.L_x_83:
[----:B-1----:R-:W-:-:S07]  /*9720*/  MOV R0, UR31 ;  /* 0x0000001f00007c02 */ /* 0x002fce0008000f00 */
.L_x_177:
[----:B-1----:R1:W2:Y:S02]  /*9730*/  SYNCS.PHASECHK.TRANS64.TRYWAIT P0, [R0+URZ+0xa0], R2 ;  /* 0x0000a002000075a7 */ /* 0x0022a400080011ff */
[----:B--2---:R-:W-:Y:S05]  /*9740*/  @!P0 NANOSLEEP.SYNCS 0x989680 ;  /* 0x009896800000895d */ /* 0x004fea0003900000 */
[----:B------:R-:W2:Y:S02]  /*9750*/  @!P0 SYNCS.PHASECHK.TRANS64 P0, [R0+URZ+0xa0], R2 ;  /* 0x0000a002000085a7 */ /* 0x000ea400080010ff */
[----:B--2---:R-:W-:Y:S05]  /*9760*/  @!P0 BRA `(.L_x_177) ;  /* 0xfffffffc00f08947 */ /* 0x004fea000383ffff */
[----:B------:R-:W-:Y:S05]  /*9770*/  BRA `(.L_x_178) ;  /* 0xffffffb800a87947 */ /* 0x000fea000383ffff */
.L_x_84:
[----:B-1----:R-:W-:-:S07]  /*9780*/  MOV R0, UR31 ;  /* 0x0000001f00007c02 */ /* 0x002fce0008000f00 */
.L_x_179:
[----:B-1----:R1:W2:Y:S02]  /*9790*/  SYNCS.PHASECHK.TRANS64.TRYWAIT P0, [R0+URZ+0xa8], R2 ;  /* 0x0000a802000075a7 */ /* 0x0022a400080011ff */
[----:B--2---:R-:W-:Y:S05]  /*97a0*/  @!P0 NANOSLEEP.SYNCS 0x989680 ;  /* 0x009896800000895d */ /* 0x004fea0003900000 */
[----:B------:R-:W2:Y:S02]  /*97b0*/  @!P0 SYNCS.PHASECHK.TRANS64 P0, [R0+URZ+0xa8], R2 ;  /* 0x0000a802000085a7 */ /* 0x000ea400080010ff */
[----:B--2---:R-:W-:Y:S05]  /*97c0*/  @!P0 BRA `(.L_x_179) ;  /* 0xfffffffc00f08947 */ /* 0x004fea000383ffff */
[----:B------:R-:W-:Y:S05]  /*97d0*/  BRA `(.L_x_180) ;  /* 0xffffffb800987947 */ /* 0x000fea000383ffff */
.L_x_85:
[----:B-1----:R-:W-:-:S07]  /*97e0*/  MOV R0, UR31 ;  /* 0x0000001f00007c02 */ /* 0x002fce0008000f00 */
.L_x_181:
[----:B-1----:R1:W2:Y:S02]  /*97f0*/  SYNCS.PHASECHK.TRANS64.TRYWAIT P0, [R0+URZ+0xb0], R2 ;  /* 0x0000b002000075a7 */ /* 0x0022a400080011ff */
[----:B--2---:R-:W-:Y:S05]  /*9800*/  @!P0 NANOSLEEP.SYNCS 0x989680 ;  /* 0x009896800000895d */ /* 0x004fea0003900000 */
[----:B------:R-:W2:Y:S02]  /*9810*/  @!P0 SYNCS.PHASECHK.TRANS64 P0, [R0+URZ+0xb0], R2 ;  /* 0x0000b002000085a7 */ /* 0x000ea400080010ff */
[----:B--2---:R-:W-:Y:S05]  /*9820*/  @!P0 BRA `(.L_x_181) ;  /* 0xfffffffc00f08947 */ /* 0x004fea000383ffff */
[----:B------:R-:W-:Y:S05]  /*9830*/  BRA `(.L_x_182) ;  /* 0xffffffb800887947 */ /* 0x000fea000383ffff */
.L_x_87:
[----:B------:R-:W-:Y:S07]  /*9840*/  MOV R0, UR48 ;  /* 0x0000003000007c02 */ /* 0x000fee0008000f00 */
.L_x_183:
[----:B-1----:R1:W2:Y:S02]  /*9850*/  SYNCS.PHASECHK.TRANS64.TRYWAIT P0, [R0+URZ+0xd0], R2 ;  /* 0x0000d002000075a7 */ /* 0x0022a400080011ff */
[----:B--2---:R-:W-:Y:S05]  /*9860*/  @!P0 NANOSLEEP.SYNCS 0x989680 ;  /* 0x009896800000895d */ /* 0x004fea0003900000 */
[----:B------:R-:W2:Y:S02]  /*9870*/  @!P0 SYNCS.PHASECHK.TRANS64 P0, [R0+URZ+0xd0], R2 ;  /* 0x0000d002000085a7 */ /* 0x000ea400080010ff */
[----:B--2---:R-:W-:Y:S05]  /*9880*/  @!P0 BRA `(.L_x_183) ;  /* 0xfffffffc00f08947 */ /* 0x004fea000383ffff */
[----:B------:R-:W-:Y:S05]  /*9890*/  BRA `(.L_x_184) ;  /* 0xffffffbc00747947 */ /* 0x000fea000383ffff */
.L_x_98:
[----:B-1----:R-:W-:Y:S04]  /*98a0*/  MOV R2, UR48 ;  /* 0x0000003000027c02 */ /* 0x002fe80008000f00 */
[----:B------:R1:W3:Y:S03]  /*98b0*/  SYNCS.PHASECHK.TRANS64.TRYWAIT P1, [R2+URZ+0x80], R3 ;  /* 0x00008003020075a7 */ /* 0x0002e600080211ff */
[----:B---3--:R-:W-:Y:S05]  /*98c0*/  @!P1 NANOSLEEP.SYNCS 0x989680 ;  /* 0x009896800000995d */ /* 0x008fea0003900000 */
[----:B------:R-:W3:Y:S02]  /*98d0*/  @!P1 SYNCS.PHASECHK.TRANS64 P1, [R2+URZ+0x80], R3 ;  /* 0x00008003020095a7 */ /* 0x000ee400080210ff */
[----:B---3--:R-:W-:Y:S05]  /*98e0*/  @!P1 BRA `(.L_x_98) ;  /* 0xfffffffc00ec9947 */ /* 0x008fea000383ffff */
[----:B------:R-:W-:Y:S05]  /*98f0*/  BRA `(.L_x_97) ;  /* 0xffffffcc00487947 */ /* 0x000fea000383ffff */
.L_x_100:
[----:B-1----:R1:W4:Y:S02]  /*9900*/  SYNCS.PHASECHK.TRANS64.TRYWAIT P1, [R84+URZ+0xe0], R0 ;  /* 0x0000e000540075a7 */ /* 0x00232400080211ff */
[----:B----4-:R-:W-:Y:S05]  /*9910*/  @!P1 NANOSLEEP.SYNCS 0x989680 ;  /* 0x009896800000995d */ /* 0x010fea0003900000 */
[----:B------:R-:W4:Y:S02]  /*9920*/  @!P1 SYNCS.PHASECHK.TRANS64 P1, [R84+URZ+0xe0], R0 ;  /* 0x0000e000540095a7 */ /* 0x000f2400080210ff */
[----:B----4-:R-:W-:Y:S05]  /*9930*/  @!P1 BRA `(.L_x_100) ;  /* 0xfffffffc00f09947 */ /* 0x010fea000383ffff */
[----:B------:R-:W-:Y:S05]  /*9940*/  BRA `(.L_x_99) ;  /* 0xffffffcc006c7947 */ /* 0x000fea000383ffff */
.L_x_109:
[----:B-1----:R1:W2:Y:S02]  /*9950*/  SYNCS.PHASECHK.TRANS64.TRYWAIT P1, [R2+URZ+0x80], R0 ;  /* 0x00008000020075a7 */ /* 0x0022a400080211ff */
[----:B--2---:R-:W-:Y:S05]  /*9960*/  @!P1 NANOSLEEP.SYNCS 0x989680 ;  /* 0x009896800000995d */ /* 0x004fea0003900000 */
[----:B------:R-:W2:Y:S02]  /*9970*/  @!P1 SYNCS.PHASECHK.TRANS64 P1, [R2+URZ+0x80], R0 ;  /* 0x00008000020095a7 */ /* 0x000ea400080210ff */
[----:B--2---:R-:W-:Y:S05]  /*9980*/  @!P1 BRA `(.L_x_109) ;  /* 0xfffffffc00f09947 */ /* 0x004fea000383ffff */
[----:B------:R-:W-:Y:S05]  /*9990*/  BRA `(.L_x_108) ;  /* 0xffffffd4009c7947 */ /* 0x000fea000383ffff */
.L_x_117:
[----:B-1----:R1:W2:Y:S02]  /*99a0*/  SYNCS.PHASECHK.TRANS64.TRYWAIT P1, [R0+URZ+0x80], R5 ;  /* 0x00008005000075a7 */ /* 0x0022a400080211ff */
[----:B--2---:R-:W-:Y:S05]  /*99b0*/  @!P1 NANOSLEEP.SYNCS 0x989680 ;  /* 0x009896800000995d */ /* 0x004fea0003900000 */
[----:B------:R-:W2:Y:S02]  /*99c0*/  @!P1 SYNCS.PHASECHK.TRANS64 P1, [R0+URZ+0x80], R5 ;  /* 0x00008005000095a7 */ /* 0x000ea400080210ff */
[----:B--2---:R-:W-:Y:S05]  /*99d0*/  @!P1 BRA `(.L_x_117) ;  /* 0xfffffffc00f09947 */ /* 0x004fea000383ffff */
[----:B------:R-:W-:Y:S05]  /*99e0*/  BRA `(.L_x_116) ;  /* 0xffffffdc00e87947 */ /* 0x000fea000383ffff */
.L_x_125:
[----:B--2---:R2:W3:Y:S02]  /*99f0*/  SYNCS.PHASECHK.TRANS64.TRYWAIT P1, [R2+URZ+0x80], R3 ;  /* 0x00008003020075a7 */ /* 0x0044e400080211ff */
[----:B---3--:R-:W-:Y:S05]  /*9a00*/  @!P1 NANOSLEEP.SYNCS 0x989680 ;  /* 0x009896800000995d */ /* 0x008fea0003900000 */
[----:B------:R-:W3:Y:S02]  /*9a10*/  @!P1 SYNCS.PHASECHK.TRANS64 P1, [R2+URZ+0x80], R3 ;  /* 0x00008003020095a7 */ /* 0x000ee400080210ff */
[----:B---3--:R-:W-:Y:S05]  /*9a20*/  @!P1 BRA `(.L_x_125) ;  /* 0xfffffffc00f09947 */ /* 0x008fea000383ffff */
[----:B------:R-:W-:Y:S05]  /*9a30*/  BRA `(.L_x_124) ;  /* 0xffffffe800307947 */ /* 0x000fea000383ffff */
        .weak           $__internal_0_$__cuda_sm10x_tcgen05_guardrail_trap_col_being_dealloced_not_returned_by_alloc
        .type           $__internal_0_$__cuda_sm10x_tcgen05_guardrail_trap_col_being_dealloced_not_returned_by_alloc,@function
        .size           $__internal_0_$__cuda_sm10x_tcgen05_guardrail_trap_col_being_dealloced_not_returned_by_alloc,($__internal_1_$__cuda_sm10x_tcgen05_guardrail_trap_phase_invalid_during_alloc - $__internal_0_$__cuda_sm10x_tcgen05_guardrail_trap_col_being_dealloced_not_returned_by_alloc)
$__internal_0_$__cuda_sm10x_tcgen05_guardrail_trap_col_being_dealloced_not_returned_by_alloc:
[----:B------:R-:W-:Y:S05]  /*9a40*/  BPT.TRAP 0x1 ;  /* 0x000000040000795c */ /* 0x000fea0000300000 */
[----:B------:R-:W-:-:S04]  /*9a50*/  HFMA2 R3, -RZ, RZ, 0, 0 ;  /* 0x00000000ff037431 */ /* 0x000fc800000001ff */
[----:B------:R-:W-:Y:S05]  /*9a60*/  RET.REL.NODEC R2 `(_ZN7cutlass13device_kernelINS_4conv6kernel13ConvUniversalINS1_16ConvProblemShapeILNS1_8OperatorE0ELi2EEENS1_10collective14CollectiveConvINS1_47MainloopSm100TmaUmmaWarpSpecializedImplicitGemmILS5_0ELi8ELi2ELi1ELi2EN4cute5tupleIJNSA_1CILi2EEENSC_ILi1EEESE_EEEEENSB_IJNSC_ILi64EEENSC_ILi128EEENSB_IJNSC_ILi32EEEEEEEEENS_10tfloat32_tESM_NSA_8TiledMMAINSA_8MMA_AtomIJNSA_17SM100_MMA_TF32_SSISM_SM_fLi64ELi128ELNSA_4UMMA5MajorE0ELSR_0ELNSQ_7ScaleInE0ELSS_0EEEEEENSA_6LayoutINSB_IJSE_SE_SE_EEENSB_IJNSC_ILi0EEESX_SX_EEEEENSB_IJNSA_10UnderscoreES10_S10_EEEEENS7_6detail27Sm100ImplicitGemmTileTraitsINSA_20SM90_TMA_LOAD_IM2COLENSA_14ComposedLayoutINSA_7SwizzleILi3ELi4ELi3EEENSA_18smem_ptr_flag_bitsILi32EEENSV_INSB_IJNSC_ILi8EEESJ_EEENSB_IJSJ_SE_EEEEEEEvEENS14_INSA_23SM90_TMA_LOAD_MULTICASTES1F_vEEEENS_8epilogue10collective18CollectiveEpilogueINS1K_23Sm100TmaWarpSpecializedILi4ELi2ELi16ELb1ELb0EEEJSL_NSB_IJNSV_ISH_SE_EENSV_ISJ_SE_EEEEESM_NSB_IJNSB_IJlllEEESE_SX_EEESM_S1T_NS1K_6fusion15FusionCallbacksIS1O_NS1U_17LinearCombinationISM_fSM_fLNS_15FloatRoundStyleE2EEESL_S1R_JEEENSA_5SM1004TMEM4LOAD26SM100_TMEM_LOAD_16dp128b8xES15_S1F_NSA_17SM75_U32x4_LDSM_NENSA_21SM90_TMA_STORE_IM2COLES1F_NSA_17SM90_U32x4_STSM_NENSA_39AutoVectorizingCopyWithAssumedAlignmentILi128EEEEEEvvEEEEvNT_6ParamsE) ;  /* 0xffffff6402647950 */ /* 0x000fea0003c3ffff */
        .weak           $__internal_1_$__cuda_sm10x_tcgen05_guardrail_trap_phase_invalid_during_alloc
        .type           $__internal_1_$__cuda_sm10x_tcgen05_guardrail_trap_phase_invalid_during_alloc,@function
        .size           $__internal_1_$__cuda_sm10x_tcgen05_guardrail_trap_phase_invalid_during_alloc,($__internal_2_$__cuda_sm10x_tcgen05_guardrail_trap_unallocated_columns_being_dealloced - $__internal_1_$__cuda_sm10x_tcgen05_guardrail_trap_phase_invalid_during_alloc)
$__internal_1_$__cuda_sm10x_tcgen05_guardrail_trap_phase_invalid_during_alloc:
[----:B------:R-:W-:Y:S05]  /*9a70*/  BPT.TRAP 0x1 ;  /* 0x000000040000795c */ /* 0x000fea0000300000 */
[----:B------:R-:W-:-:S04]  /*9a80*/  MOV R3, 0x0 ;  /* 0x0000000000037802 */ /* 0x000fc80000000f00 */
[----:B------:R-:W-:Y:S05]  /*9a90*/  RET.REL.NODEC R2 `(_ZN7cutlass13device_kernelINS_4conv6kernel13ConvUniversalINS1_16ConvProblemShapeILNS1_8OperatorE0ELi2EEENS1_10collective14CollectiveConvINS1_47MainloopSm100TmaUmmaWarpSpecializedImplicitGemmILS5_0ELi8ELi2ELi1ELi2EN4cute5tupleIJNSA_1CILi2EEENSC_ILi1EEESE_EEEEENSB_IJNSC_ILi64EEENSC_ILi128EEENSB_IJNSC_ILi32EEEEEEEEENS_10tfloat32_tESM_NSA_8TiledMMAINSA_8MMA_AtomIJNSA_17SM100_MMA_TF32_SSISM_SM_fLi64ELi128ELNSA_4UMMA5MajorE0ELSR_0ELNSQ_7ScaleInE0ELSS_0EEEEEENSA_6LayoutINSB_IJSE_SE_SE_EEENSB_IJNSC_ILi0EEESX_SX_EEEEENSB_IJNSA_10UnderscoreES10_S10_EEEEENS7_6detail27Sm100ImplicitGemmTileTraitsINSA_20SM90_TMA_LOAD_IM2COLENSA_14ComposedLayoutINSA_7SwizzleILi3ELi4ELi3EEENSA_18smem_ptr_flag_bitsILi32EEENSV_INSB_IJNSC_ILi8EEESJ_EEENSB_IJSJ_SE_EEEEEEEvEENS14_INSA_23SM90_TMA_LOAD_MULTICASTES1F_vEEEENS_8epilogue10collective18CollectiveEpilogueINS1K_23Sm100TmaWarpSpecializedILi4ELi2ELi16ELb1ELb0EEEJSL_NSB_IJNSV_ISH_SE_EENSV_ISJ_SE_EEEEESM_NSB_IJNSB_IJlllEEESE_SX_EEESM_S1T_NS1K_6fusion15FusionCallbacksIS1O_NS1U_17LinearCombinationISM_fSM_fLNS_15FloatRoundStyleE2EEESL_S1R_JEEENSA_5SM1004TMEM4LOAD26SM100_TMEM_LOAD_16dp128b8xES15_S1F_NSA_17SM75_U32x4_LDSM_NENSA_21SM90_TMA_STORE_IM2COLES1F_NSA_17SM90_U32x4_STSM_NENSA_39AutoVectorizingCopyWithAssumedAlignmentILi128EEEEEEvvEEEEvNT_6ParamsE) ;  /* 0xffffff6402587950 */ /* 0x000fea0003c3ffff */
        .weak           $__internal_2_$__cuda_sm10x_tcgen05_guardrail_trap_unallocated_columns_being_dealloced
        .type           $__internal_2_$__cuda_sm10x_tcgen05_guardrail_trap_unallocated_columns_being_dealloced,@function
        .size           $__internal_2_$__cuda_sm10x_tcgen05_guardrail_trap_unallocated_columns_being_dealloced,(.L_x_186 - $__internal_2_$__cuda_sm10x_tcgen05_guardrail_trap_unallocated_columns_being_dealloced)
$__internal_2_$__cuda_sm10x_tcgen05_guardrail_trap_unallocated_columns_being_dealloced:
[----:B------:R-:W-:Y:S05]  /*9aa0*/  BPT.TRAP 0x1 ;  /* 0x000000040000795c */ /* 0x000fea0000300000 */
[----:B------:R-:W-:-:S04]  /*9ab0*/  HFMA2 R3, -RZ, RZ, 0, 0 ;  /* 0x00000000ff037431 */ /* 0x000fc800000001ff */
[----:B------:R-:W-:Y:S05]  /*9ac0*/  RET.REL.NODEC R2 `(_ZN7cutlass13device_kernelINS_4conv6kernel13ConvUniversalINS1_16ConvProblemShapeILNS1_8OperatorE0ELi2EEENS1_10collective14CollectiveConvINS1_47MainloopSm100TmaUmmaWarpSpecializedImplicitGemmILS5_0ELi8ELi2ELi1ELi2EN4cute5tupleIJNSA_1CILi2EEENSC_ILi1EEESE_EEEEENSB_IJNSC_ILi64EEENSC_ILi128EEENSB_IJNSC_ILi32EEEEEEEEENS_10tfloat32_tESM_NSA_8TiledMMAINSA_8MMA_AtomIJNSA_17SM100_MMA_TF32_SSISM_SM_fLi64ELi128ELNSA_4UMMA5MajorE0ELSR_0ELNSQ_7ScaleInE0ELSS_0EEEEEENSA_6LayoutINSB_IJSE_SE_SE_EEENSB_IJNSC_ILi0EEESX_SX_EEEEENSB_IJNSA_10UnderscoreES10_S10_EEEEENS7_6detail27Sm100ImplicitGemmTileTraitsINSA_20SM90_TMA_LOAD_IM2COLENSA_14ComposedLayoutINSA_7SwizzleILi3ELi4ELi3EEENSA_18smem_ptr_flag_bitsILi32EEENSV_INSB_IJNSC_ILi8EEESJ_EEENSB_IJSJ_SE_EEEEEEEvEENS14_INSA_23SM90_TMA_LOAD_MULTICASTES1F_vEEEENS_8epilogue10collective18CollectiveEpilogueINS1K_23Sm100TmaWarpSpecializedILi4ELi2ELi16ELb1ELb0EEEJSL_NSB_IJNSV_ISH_SE_EENSV_ISJ_SE_EEEEESM_NSB_IJNSB_IJlllEEESE_SX_EEESM_S1T_NS1K_6fusion15FusionCallbacksIS1O_NS1U_17LinearCombinationISM_fSM_fLNS_15FloatRoundStyleE2EEESL_S1R_JEEENSA_5SM1004TMEM4LOAD26SM100_TMEM_LOAD_16dp128b8xES15_S1F_NSA_17SM75_U32x4_LDSM_NENSA_21SM90_TMA_STORE_IM2COLES1F_NSA_17SM90_U32x4_STSM_NENSA_39AutoVectorizingCopyWithAssumedAlignmentILi128EEEEEEvvEEEEvNT_6ParamsE) ;  /* 0xffffff64024c7950 */ /* 0x000fea0003c3ffff */
.L_x_185:
[----:B------:R-:W-:-:S00]  /*9ad0*/  BRA `(.L_x_185) ;  /* 0xfffffffc00fc7947 */ /* 0x000fc0000383ffff */
[----:B------:R-:W-:-:S00]  /*9ae0*/  NOP ;  /* 0x0000000000007918 */ /* 0x000fc00000000000 */
        /* <DEDUP_REMOVED lines=9> */
.L_x_186:


//--------------------- .nv.global.init           --------------------------
	.section	.nv.global.init,"aw",@progbits
.nv.global.init:
	.type		$str$29,@object
	.size		$str$29,($str$30 - $str$29)
$str$29:
        /*0000*/ 	.byte	0x28, 0x61, 0x64, 0x64, 0x72, 0x65, 0x73, 0x73, 0x20, 0x26, 0x20, 0x6d, 0x61, 0x73, 0x6b, 0x29
        /*0010*/ 	.byte	0x20, 0x3d, 0x3d, 0x20, 0x30, 0x00
	.type		$str$30,@object
	.size		$str$30,($str$28 - $str$30)
$str$30:
        /*0016*/ 	.byte	0x2f, 0x74, 0x6d, 0x70, 0x2f, 0x63, 0x75, 0x74, 0x6c, 0x61, 0x73, 0x73, 0x5f, 0x73, 0x77, 0x65
        /*0026*/ 	.byte	0x65, 0x70, 0x5f, 0x73, 0x72, 0x63, 0x2f, 0x69, 0x6e, 0x63, 0x6c, 0x75, 0x64, 0x65, 0x2f, 0x63
        /*0036*/ 	.byte	0x75, 0x74, 0x65, 0x2f, 0x70, 0x6f, 0x69, 0x6e, 0x74, 0x65, 0x72, 0x5f, 0x66, 0x6c, 0x61, 0x67
        /*0046*/ 	.byte	0x67, 0x65, 0x64, 0x2e, 0x68, 0x70, 0x70, 0x00
	.type		$str$28,@object
	.size		$str$28,($str$27 - $str$28)
$str$28:
        /*004e*/ 	.byte	0x2f, 0x74, 0x6d, 0x70, 0x2f, 0x63, 0x75, 0x74, 0x6c, 0x61, 0x73, 0x73, 0x5f, 0x73, 0x77, 0x65
        /*005e*/ 	.byte	0x65, 0x70, 0x5f, 0x73, 0x72, 0x63, 0x2f, 0x69, 0x6e, 0x63, 0x6c, 0x75, 0x64, 0x65, 0x2f, 0x63
        /*006e*/ 	.byte	0x75, 0x74, 0x65, 0x2f, 0x61, 0x74, 0x6f, 0x6d, 0x2f, 0x63, 0x6f, 0x70, 0x79, 0x5f, 0x74, 0x72
        /*007e*/ 	.byte	0x61, 0x69, 0x74, 0x73, 0x5f, 0x73, 0x6d, 0x31, 0x30, 0x30, 0x2e, 0x68, 0x70, 0x70, 0x00
	.type		$str$27,@object
	.size		$str$27,(__unnamed_1 - $str$27)
$str$27:
        /*008d*/ 	.byte	0x28, 0x28, 0x75, 0x69, 0x6e, 0x74, 0x33, 0x32, 0x5f, 0x74, 0x28, 0x74, 0x68, 0x72, 0x65, 0x61
        /*009d*/ 	.byte	0x64, 0x49, 0x64, 0x78, 0x2e, 0x78, 0x29, 0x20, 0x2f, 0x20, 0x33, 0x32, 0x29, 0x20, 0x25, 0x20
        /*00ad*/ 	.byte	0x34, 0x29, 0x20, 0x3d, 0x3d, 0x20, 0x28, 0x28, 0x28, 0x74, 0x6d, 0x65, 0x6d, 0x5f, 0x61, 0x64
        /*00bd*/ 	.byte	0x64, 0x72, 0x20, 0x3e, 0x3e, 0x20, 0x31, 0x36, 0x29, 0x20, 0x2f, 0x20, 0x33, 0x32, 0x29, 0x20
        /*00cd*/ 	.byte	0x25, 0x20, 0x34, 0x29, 0x00
	.type		__unnamed_1,@object
	.size		__unnamed_1,(__unnamed_2 - __unnamed_1)
__unnamed_1:
        /*00d2*/ 	.byte	0x61, 0x75, 0x74, 0x6f, 0x20, 0x63, 0x75, 0x74, 0x65, 0x3a, 0x3a, 0x61, 0x73, 0x5f, 0x70, 0x6f
        /* <DEDUP_REMOVED lines=24> */
        /*0262*/ 	.byte	0x30, 0x34, 0x38, 0x3e, 0x3e, 0x3e, 0x3e, 0x5d, 0x00
	.type		__unnamed_2,@object
	.size		__unnamed_2,(.L_2 - __unnamed_2)
__unnamed_2:
        /* <DEDUP_REMOVED lines=45> */
        /*053b*/ 	.byte	0x3e, 0x3e, 0x3e, 0x5d, 0x00
.L_2:


//--------------------- .nv.shared._ZN7cutlass13device_kernelINS_4conv6kernel13ConvUniversalINS1_16ConvProblemShapeILNS1_8OperatorE0ELi2EEENS1_10collective14CollectiveConvINS1_47MainloopSm100TmaUmmaWarpSpecializedImplicitGemmILS5_0ELi8ELi2ELi1ELi2EN4cute5tupleIJNSA_1CILi2EEENSC_ILi1EEESE_EEEEENSB_IJNSC_ILi64EEENSC_ILi128EEENSB_IJNSC_ILi32EEEEEEEEENS_10tfloat32_tESM_NSA_8TiledMMAINSA_8MMA_AtomIJNSA_17SM100_MMA_TF32_SSISM_SM_fLi64ELi128ELNSA_4UMMA5MajorE0ELSR_0ELNSQ_7ScaleInE0ELSS_0EEEEEENSA_6LayoutINSB_IJSE_SE_SE_EEENSB_IJNSC_ILi0EEESX_SX_EEEEENSB_IJNSA_10UnderscoreES10_S10_EEEEENS7_6detail27Sm100ImplicitGemmTileTraitsINSA_20SM90_TMA_LOAD_IM2COLENSA_14ComposedLayoutINSA_7SwizzleILi3ELi4ELi3EEENSA_18smem_ptr_flag_bitsILi32EEENSV_INSB_IJNSC_ILi8EEESJ_EEENSB_IJSJ_SE_EEEEEEEvEENS14_INSA_23SM90_TMA_LOAD_MULTICASTES1F_vEEEENS_8epilogue10collective18CollectiveEpilogueINS1K_23Sm100TmaWarpSpecializedILi4ELi2ELi16ELb1ELb0EEEJSL_NSB_IJNSV_ISH_SE_EENSV_ISJ_SE_EEEEESM_NSB_IJNSB_IJlllEEESE_SX_EEESM_S1T_NS1K_6fusion15FusionCallbacksIS1O_NS1U_17LinearCombinationISM_fSM_fLNS_15FloatRoundStyleE2EEESL_S1R_JEEENSA_5SM1004TMEM4LOAD26SM100_TMEM_LOAD_16dp128b8xES15_S1F_NSA_17SM75_U32x4_LDSM_NENSA_21SM90_TMA_STORE_IM2COLES1F_NSA_17SM90_U32x4_STSM_NENSA_39AutoVectorizingCopyWithAssumedAlignmentILi128EEEEEEvvEEEEvNT_6ParamsE --------------------------
	.section	.nv.shared._ZN7cutlass13device_kernelINS_4conv6kernel13ConvUniversalINS1_16ConvProblemShapeILNS1_8OperatorE0ELi2EEENS1_10collective14CollectiveConvINS1_47MainloopSm100TmaUmmaWarpSpecializedImplicitGemmILS5_0ELi8ELi2ELi1ELi2EN4cute5tupleIJNSA_1CILi2EEENSC_ILi1EEESE_EEEEENSB_IJNSC_ILi64EEENSC_ILi128EEENSB_IJNSC_ILi32EEEEEEEEENS_10tfloat32_tESM_NSA_8TiledMMAINSA_8MMA_AtomIJNSA_17SM100_MMA_TF32_SSISM_SM_fLi64ELi128ELNSA_4UMMA5MajorE0ELSR_0ELNSQ_7ScaleInE0ELSS_0EEEEEENSA_6LayoutINSB_IJSE_SE_SE_EEENSB_IJNSC_ILi0EEESX_SX_EEEEENSB_IJNSA_10UnderscoreES10_S10_EEEEENS7_6detail27Sm100ImplicitGemmTileTraitsINSA_20SM90_TMA_LOAD_IM2COLENSA_14ComposedLayoutINSA_7SwizzleILi3ELi4ELi3EEENSA_18smem_ptr_flag_bitsILi32EEENSV_INSB_IJNSC_ILi8EEESJ_EEENSB_IJSJ_SE_EEEEEEEvEENS14_INSA_23SM90_TMA_LOAD_MULTICASTES1F_vEEEENS_8epilogue10collective18CollectiveEpilogueINS1K_23Sm100TmaWarpSpecializedILi4ELi2ELi16ELb1ELb0EEEJSL_NSB_IJNSV_ISH_SE_EENSV_ISJ_SE_EEEEESM_NSB_IJNSB_IJlllEEESE_SX_EEESM_S1T_NS1K_6fusion15FusionCallbacksIS1O_NS1U_17LinearCombinationISM_fSM_fLNS_15FloatRoundStyleE2EEESL_S1R_JEEENSA_5SM1004TMEM4LOAD26SM100_TMEM_LOAD_16dp128b8xES15_S1F_NSA_17SM75_U32x4_LDSM_NENSA_21SM90_TMA_STORE_IM2COLES1F_NSA_17SM90_U32x4_STSM_NENSA_39AutoVectorizingCopyWithAssumedAlignmentILi128EEEEEEvvEEEEvNT_6ParamsE,"aw",@nobits
	.sectionflags	@""
	.align	16
	.zero		1024


//--------------------- .nv.shared.reserved.0     --------------------------
	.section	.nv.shared.reserved.0,"aw",@nobits
	.weak		__nv_reservedSMEM_offset_0_alias
	.size		__nv_reservedSMEM_offset_0_alias, 0, 64
	.other		__nv_reservedSMEM_offset_0_alias,@"STO_CUDA_RESERVED_SHARED STV_DEFAULT"
__nv_reservedSMEM_offset_0_alias:
	.zero		0
.nv.shared.reserved.0:
	.zero		64
	.weak		__nv_reservedSMEM_tcgen05_partition
	.type		__nv_reservedSMEM_tcgen05_partition,@object
	.size		__nv_reservedSMEM_tcgen05_partition,(.L_0 - __nv_reservedSMEM_tcgen05_partition)
__nv_reservedSMEM_tcgen05_partition:
	.zero		32
.L_0:


//--------------------- .nv.global                --------------------------
	.section	.nv.global,"aw",@nobits
.nv.global:
	.type		_ZN39_INTERNAL_48f35628_4_k_cu_aa4e6b39_33424cute1_E,@object
	.size		_ZN39_INTERNAL_48f35628_4_k_cu_aa4e6b39_33424cute1_E,(_ZN39_INTERNAL_48f35628_4_k_cu_aa4e6b39_33424cuda3std3__45__cpo6cbeginE - _ZN39_INTERNAL_48f35628_4_k_cu_aa4e6b39_33424cute1_E)
_ZN39_INTERNAL_48f35628_4_k_cu_aa4e6b39_33424cute1_E:
	.zero		1
	.type		_ZN39_INTERNAL_48f35628_4_k_cu_aa4e6b39_33424cuda3std3__45__cpo6cbeginE,@object
	.size		_ZN39_INTERNAL_48f35628_4_k_cu_aa4e6b39_33424cuda3std3__45__cpo6cbeginE,(_ZN39_INTERNAL_48f35628_4_k_cu_aa4e6b39_33424cuda3std3__48in_placeE - _ZN39_INTERNAL_48f35628_4_k_cu_aa4e6b39_33424cuda3std3__45__cpo6cbeginE)
_ZN39_INTERNAL_48f35628_4_k_cu_aa4e6b39_33424cuda3std3__45__cpo6cbeginE:
	.zero		1
	.type		_ZN39_INTERNAL_48f35628_4_k_cu_aa4e6b39_33424cuda3std3__48in_placeE,@object
	.size		_ZN39_INTERNAL_48f35628_4_k_cu_aa4e6b39_33424cuda3std3__48in_placeE,(_ZN39_INTERNAL_48f35628_4_k_cu_aa4e6b39_33424cuda3std6ranges3__45__cpo9iter_moveE - _ZN39_INTERNAL_48f35628_4_k_cu_aa4e6b39_33424cuda3std3__48in_placeE)
_ZN39_INTERNAL_48f35628_4_k_cu_aa4e6b39_33424cuda3std3__48in_placeE:
	.zero		1
	.type		_ZN39_INTERNAL_48f35628_4_k_cu_aa4e6b39_33424cuda3std6ranges3__45__cpo9iter_moveE,@object
	.size		_ZN39_INTERNAL_48f35628_4_k_cu_aa4e6b39_33424cuda3std6ranges3__45__cpo9iter_moveE,(_ZN39_INTERNAL_48f35628_4_k_cu_aa4e6b39_33424cuda3std3__45__cpo5beginE - _ZN39_INTERNAL_48f35628_4_k_cu_aa4e6b39_33424cuda3std6ranges3__45__cpo9iter_moveE)
_ZN39_INTERNAL_48f35628_4_k_cu_aa4e6b39_33424cuda3std6ranges3__45__cpo9iter_moveE:
	.zero		1
	.type		_ZN39_INTERNAL_48f35628_4_k_cu_aa4e6b39_33424cuda3std3__45__cpo5beginE,@object
	.size		_ZN39_INTERNAL_48f35628_4_k_cu_aa4e6b39_33424cuda3std3__45__cpo5beginE,(_ZN39_INTERNAL_48f35628_4_k_cu_aa4e6b39_33424cuda3std3__441_GLOBAL__N__48f35628_4_k_cu_aa4e6b39_33426ignoreE - _ZN39_INTERNAL_48f35628_4_k_cu_aa4e6b39_33424cuda3std3__45__cpo5beginE)
_ZN39_INTERNAL_48f35628_4_k_cu_aa4e6b39_33424cuda3std3__45__cpo5beginE:
	.zero		1
	.type		_ZN39_INTERNAL_48f35628_4_k_cu_aa4e6b39_33424cuda3std3__441_GLOBAL__N__48f35628_4_k_cu_aa4e6b39_33426ignoreE,@object
	.size		_ZN39_INTERNAL_48f35628_4_k_cu_aa4e6b39_33424cuda3std3__441_GLOBAL__N__48f35628_4_k_cu_aa4e6b39_33426ignoreE,(_ZN39_INTERNAL_48f35628_4_k_cu_aa4e6b39_33424cute7productE - _ZN39_INTERNAL_48f35628_4_k_cu_aa4e6b39_33424cuda3std3__441_GLOBAL__N__48f35628_4_k_cu_aa4e6b39_33426ignoreE)
_ZN39_INTERNAL_48f35628_4_k_cu_aa4e6b39_33424cuda3std3__441_GLOBAL__N__48f35628_4_k_cu_aa4e6b39_33426ignoreE:
	.zero		1
	.type		_ZN39_INTERNAL_48f35628_4_k_cu_aa4e6b39_33424cute7productE,@object
	.size		_ZN39_INTERNAL_48f35628_4_k_cu_aa4e6b39_33424cute7productE,(_ZN39_INTERNAL_48f35628_4_k_cu_aa4e6b39_33424cuda3std3__45__cpo3endE - _ZN39_INTERNAL_48f35628_4_k_cu_aa4e6b39_33424cute7productE)
_ZN39_INTERNAL_48f35628_4_k_cu_aa4e6b39_33424cute7productE:
	.zero		1
	.type		_ZN39_INTERNAL_48f35628_4_k_cu_aa4e6b39_33424cuda3std3__45__cpo3endE,@object
	.size		_ZN39_INTERNAL_48f35628_4_k_cu_aa4e6b39_33424cuda3std3__45__cpo3endE,(_ZN39_INTERNAL_48f35628_4_k_cu_aa4e6b39_33424cuda3std3__419piecewise_constructE - _ZN39_INTERNAL_48f35628_4_k_cu_aa4e6b39_33424cuda3std3__45__cpo3endE)
_ZN39_INTERNAL_48f35628_4_k_cu_aa4e6b39_33424cuda3std3__45__cpo3endE:
	.zero		1
	.type		_ZN39_INTERNAL_48f35628_4_k_cu_aa4e6b39_33424cuda3std3__419piecewise_constructE,@object
	.size		_ZN39_INTERNAL_48f35628_4_k_cu_aa4e6b39_33424cuda3std3__419piecewise_constructE,(_ZN39_INTERNAL_48f35628_4_k_cu_aa4e6b39_33424cuda3std3__45__cpo4cendE - _ZN39_INTERNAL_48f35628_4_k_cu_aa4e6b39_33424cuda3std3__419piecewise_constructE)
_ZN39_INTERNAL_48f35628_4_k_cu_aa4e6b39_33424cuda3std3__419piecewise_constructE:
	.zero		1
	.type		_ZN39_INTERNAL_48f35628_4_k_cu_aa4e6b39_33424cuda3std3__45__cpo4cendE,@object
	.size		_ZN39_INTERNAL_48f35628_4_k_cu_aa4e6b39_33424cuda3std3__45__cpo4cendE,(_ZN39_INTERNAL_48f35628_4_k_cu_aa4e6b39_33424cuda3std6ranges3__45__cpo4swapE - _ZN39_INTERNAL_48f35628_4_k_cu_aa4e6b39_33424cuda3std3__45__cpo4cendE)
_ZN39_INTERNAL_48f35628_4_k_cu_aa4e6b39_33424cuda3std3__45__cpo4cendE:
	.zero		1
	.type		_ZN39_INTERNAL_48f35628_4_k_cu_aa4e6b39_33424cuda3std6ranges3__45__cpo4swapE,@object
	.size		_ZN39_INTERNAL_48f35628_4_k_cu_aa4e6b39_33424cuda3std6ranges3__45__cpo4swapE,(.L_10 - _ZN39_INTERNAL_48f35628_4_k_cu_aa4e6b39_33424cuda3std6ranges3__45__cpo4swapE)
_ZN39_INTERNAL_48f35628_4_k_cu_aa4e6b39_33424cuda3std6ranges3__45__cpo4swapE:
	.zero		1
.L_10:


//--------------------- .nv.constant0._ZN7cutlass13device_kernelINS_4conv6kernel13ConvUniversalINS1_16ConvProblemShapeILNS1_8OperatorE0ELi2EEENS1_10collective14CollectiveConvINS1_47MainloopSm100TmaUmmaWarpSpecializedImplicitGemmILS5_0ELi8ELi2ELi1ELi2EN4cute5tupleIJNSA_1CILi2EEENSC_ILi1EEESE_EEEEENSB_IJNSC_ILi64EEENSC_ILi128EEENSB_IJNSC_ILi32EEEEEEEEENS_10tfloat32_tESM_NSA_8TiledMMAINSA_8MMA_AtomIJNSA_17SM100_MMA_TF32_SSISM_SM_fLi64ELi128ELNSA_4UMMA5MajorE0ELSR_0ELNSQ_7ScaleInE0ELSS_0EEEEEENSA_6LayoutINSB_IJSE_SE_SE_EEENSB_IJNSC_ILi0EEESX_SX_EEEEENSB_IJNSA_10UnderscoreES10_S10_EEEEENS7_6detail27Sm100ImplicitGemmTileTraitsINSA_20SM90_TMA_LOAD_IM2COLENSA_14ComposedLayoutINSA_7SwizzleILi3ELi4ELi3EEENSA_18smem_ptr_flag_bitsILi32EEENSV_INSB_IJNSC_ILi8EEESJ_EEENSB_IJSJ_SE_EEEEEEEvEENS14_INSA_23SM90_TMA_LOAD_MULTICASTES1F_vEEEENS_8epilogue10collective18CollectiveEpilogueINS1K_23Sm100TmaWarpSpecializedILi4ELi2ELi16ELb1ELb0EEEJSL_NSB_IJNSV_ISH_SE_EENSV_ISJ_SE_EEEEESM_NSB_IJNSB_IJlllEEESE_SX_EEESM_S1T_NS1K_6fusion15FusionCallbacksIS1O_NS1U_17LinearCombinationISM_fSM_fLNS_15FloatRoundStyleE2EEESL_S1R_JEEENSA_5SM1004TMEM4LOAD26SM100_TMEM_LOAD_16dp128b8xES15_S1F_NSA_17SM75_U32x4_LDSM_NENSA_21SM90_TMA_STORE_IM2COLES1F_NSA_17SM90_U32x4_STSM_NENSA_39AutoVectorizingCopyWithAssumedAlignmentILi128EEEEEEvvEEEEvNT_6ParamsE --------------------------
	.section	.nv.constant0._ZN7cutlass13device_kernelINS_4conv6kernel13ConvUniversalINS1_16ConvProblemShapeILNS1_8OperatorE0ELi2EEENS1_10collective14CollectiveConvINS1_47MainloopSm100TmaUmmaWarpSpecializedImplicitGemmILS5_0ELi8ELi2ELi1ELi2EN4cute5tupleIJNSA_1CILi2EEENSC_ILi1EEESE_EEEEENSB_IJNSC_ILi64EEENSC_ILi128EEENSB_IJNSC_ILi32EEEEEEEEENS_10tfloat32_tESM_NSA_8TiledMMAINSA_8MMA_AtomIJNSA_17SM100_MMA_TF32_SSISM_SM_fLi64ELi128ELNSA_4UMMA5MajorE0ELSR_0ELNSQ_7ScaleInE0ELSS_0EEEEEENSA_6LayoutINSB_IJSE_SE_SE_EEENSB_IJNSC_ILi0EEESX_SX_EEEEENSB_IJNSA_10UnderscoreES10_S10_EEEEENS7_6detail27Sm100ImplicitGemmTileTraitsINSA_20SM90_TMA_LOAD_IM2COLENSA_14ComposedLayoutINSA_7SwizzleILi3ELi4ELi3EEENSA_18smem_ptr_flag_bitsILi32EEENSV_INSB_IJNSC_ILi8EEESJ_EEENSB_IJSJ_SE_EEEEEEEvEENS14_INSA_23SM90_TMA_LOAD_MULTICASTES1F_vEEEENS_8epilogue10collective18CollectiveEpilogueINS1K_23Sm100TmaWarpSpecializedILi4ELi2ELi16ELb1ELb0EEEJSL_NSB_IJNSV_ISH_SE_EENSV_ISJ_SE_EEEEESM_NSB_IJNSB_IJlllEEESE_SX_EEESM_S1T_NS1K_6fusion15FusionCallbacksIS1O_NS1U_17LinearCombinationISM_fSM_fLNS_15FloatRoundStyleE2EEESL_S1R_JEEENSA_5SM1004TMEM4LOAD26SM100_TMEM_LOAD_16dp128b8xES15_S1F_NSA_17SM75_U32x4_LDSM_NENSA_21SM90_TMA_STORE_IM2COLES1F_NSA_17SM90_U32x4_STSM_NENSA_39AutoVectorizingCopyWithAssumedAlignmentILi128EEEEEEvvEEEEvNT_6ParamsE,"a",@progbits
	.sectionflags	@""
	.align	4
.nv.constant0._ZN7cutlass13device_kernelINS_4conv6kernel13ConvUniversalINS1_16ConvProblemShapeILNS1_8OperatorE0ELi2EEENS1_10collective14CollectiveConvINS1_47MainloopSm100TmaUmmaWarpSpecializedImplicitGemmILS5_0ELi8ELi2ELi1ELi2EN4cute5tupleIJNSA_1CILi2EEENSC_ILi1EEESE_EEEEENSB_IJNSC_ILi64EEENSC_ILi128EEENSB_IJNSC_ILi32EEEEEEEEENS_10tfloat32_tESM_NSA_8TiledMMAINSA_8MMA_AtomIJNSA_17SM100_MMA_TF32_SSISM_SM_fLi64ELi128ELNSA_4UMMA5MajorE0ELSR_0ELNSQ_7ScaleInE0ELSS_0EEEEEENSA_6LayoutINSB_IJSE_SE_SE_EEENSB_IJNSC_ILi0EEESX_SX_EEEEENSB_IJNSA_10UnderscoreES10_S10_EEEEENS7_6detail27Sm100ImplicitGemmTileTraitsINSA_20SM90_TMA_LOAD_IM2COLENSA_14ComposedLayoutINSA_7SwizzleILi3ELi4ELi3EEENSA_18smem_ptr_flag_bitsILi32EEENSV_INSB_IJNSC_ILi8EEESJ_EEENSB_IJSJ_SE_EEEEEEEvEENS14_INSA_23SM90_TMA_LOAD_MULTICASTES1F_vEEEENS_8epilogue10collective18CollectiveEpilogueINS1K_23Sm100TmaWarpSpecializedILi4ELi2ELi16ELb1ELb0EEEJSL_NSB_IJNSV_ISH_SE_EENSV_ISJ_SE_EEEEESM_NSB_IJNSB_IJlllEEESE_SX_EEESM_S1T_NS1K_6fusion15FusionCallbacksIS1O_NS1U_17LinearCombinationISM_fSM_fLNS_15FloatRoundStyleE2EEESL_S1R_JEEENSA_5SM1004TMEM4LOAD26SM100_TMEM_LOAD_16dp128b8xES15_S1F_NSA_17SM75_U32x4_LDSM_NENSA_21SM90_TMA_STORE_IM2COLES1F_NSA_17SM90_U32x4_STSM_NENSA_39AutoVectorizingCopyWithAssumedAlignmentILi128EEEEEEvvEEEEvNT_6ParamsE:
	.zero		2944


//--------------------- SYMBOLS --------------------------

	.type		.nv.reservedSmem.offset0,@object
	.size		.nv.reservedSmem.offset0,0x4
	.type		.nv.reservedSmem.cap,@object
	.size		.nv.reservedSmem.cap,0x4
	.type		__assertfail,@function
